def attn_fwd(
    Q,
    K,
    V,
    Out,
    Lse,
    sm_scale,
    stride_qz,
    stride_qh,
    stride_qm,
    stride_qk,
    stride_kz,
    stride_kh,
    stride_kn,
    stride_kk,
    stride_vz,
    stride_vh,
    stride_vn,
    stride_vk,
    stride_oz,
    stride_oh,
    stride_om,
    stride_ok,
    seqlen_q,
    seqlen_k,
    BLOCK_M: tl.constexpr,
    BLOCK_N: tl.constexpr,
    HEAD_DIM: tl.constexpr,
    CAUSAL: tl.constexpr,
):
    start_m = tl.program_id(0)
    off_hz = tl.program_id(1)
    q_off = off_hz * stride_qh
    k_off = off_hz * stride_kh
    v_off = off_hz * stride_vh
    offs_m = start_m * BLOCK_M + tl.arange(0, BLOCK_M)
    offs_d = tl.arange(0, HEAD_DIM)
    offs_n = tl.arange(0, BLOCK_N)
    q_ptrs = Q + q_off + offs_m[:, None] * stride_qm + offs_d[None, :] * stride_qk
    k_ptrs = K + k_off + offs_d[:, None] * stride_kk + offs_n[None, :] * stride_kn
    v_ptrs = V + v_off + offs_n[:, None] * stride_vn + offs_d[None, :] * stride_vk
    m_i = tl.full([BLOCK_M], float("-inf"), dtype=tl.float32)
    l_i = tl.zeros([BLOCK_M], dtype=tl.float32) + 1.0
    acc = tl.zeros([BLOCK_M, HEAD_DIM], dtype=tl.float32)
    q = tl.load(q_ptrs)
    acc, l_i, m_i = _attn_fwd_inner(
        acc,
        l_i,
        m_i,
        q,
        k_ptrs,
        v_ptrs,
        sm_scale,
        stride_kn,
        stride_vn,
        start_m,
        seqlen_k,
        BLOCK_M,
        BLOCK_N,
        HEAD_DIM,
        CAUSAL,
    )
    acc = acc / l_i[:, None]
    lse = m_i + tl.math.log2(l_i) / 1.4426950408889634
    o_ptrs = (
        Out
        + off_hz * stride_oh
        + offs_m[:, None] * stride_om
        + offs_d[None, :] * stride_ok
    )
    tl.store(o_ptrs, acc.to(Out.dtype.element_ty))
    tl.store(Lse + off_hz * seqlen_q + offs_m, lse)

# config = {"BLOCK_M": 64, "BLOCK_N": 64, "HEAD_DIM": 32, "arch": "sm_100", "causal": false, "dtype": "fp16", "num_stages": 2, "num_warps": 8}
# arch = sm_100


// ===== COMPILED SASS (sm_100a) =====

	.target	sm_100a

	.elftype	@"ET_EXEC"


//--------------------- .note.nv.tkinfo           --------------------------
	.section	.note.nv.tkinfo,"",@"SHT_NOTE"
	.sectionflags	@"SHF_NOTE_NV_TKINFO"
	.tkinfo
        /*0018*/ 	.word	0x00000081
        /*0030*/ 	.string	""
        /*0030*/ 	.string	"ptxas-blackwell"
        /*0030*/ 	.string	"Cuda compilation tools, release 12.9, V12.9.86"
        /*0030*/ 	.string	"Build cuda_12.9.r12.9/compiler.36037853_0"
        /*0030*/ 	.string	"-v  -suppress-debug-info  -lineinfo  -arch sm_100a "



//--------------------- .note.nv.cuver            --------------------------
	.section	.note.nv.cuver,"",@"SHT_NOTE"
	.sectionflags	@"SHF_NOTE_NV_CUVER"
        /*0018*/ 	.short	0x0001
        /*001a*/ 	.short	0x0064
        /*001c*/ 	.short	0x0001
        /*001e*/ 	.short	0x0000
        /*0020*/ 	.short	0x0001
        /*0022*/ 	.short	0x0000


//--------------------- .nv.info                  --------------------------
	.section	.nv.info,"",@"SHT_CUDA_INFO"
	.align	4


	//----- nvinfo : EIATTR_REGCOUNT
	.align		4
        /*0000*/ 	.byte	0x04, 0x2f
        /*0002*/ 	.short	(.L_5 - .L_4)
	.align		4
.L_4:
        /*0004*/ 	.word	index@(attn_fwd)
        /*0008*/ 	.word	0x0000004b


	//----- nvinfo : EIATTR_FRAME_SIZE
	.align		4
.L_5:
        /*000c*/ 	.byte	0x04, 0x11
        /*000e*/ 	.short	(.L_7 - .L_6)
	.align		4
.L_6:
        /*0010*/ 	.word	index@($__internal_2_$__cuda_sm10x_tcgen05_guardrail_trap_unallocated_columns_being_dealloced)
        /*0014*/ 	.word	0x00000000


	//----- nvinfo : EIATTR_FRAME_SIZE
	.align		4
.L_7:
        /*0018*/ 	.byte	0x04, 0x11
        /*001a*/ 	.short	(.L_9 - .L_8)
	.align		4
.L_8:
        /*001c*/ 	.word	index@($__internal_1_$__cuda_sm10x_tcgen05_guardrail_trap_phase_invalid_during_alloc)
        /*0020*/ 	.word	0x00000000


	//----- nvinfo : EIATTR_FRAME_SIZE
	.align		4
.L_9:
        /*0024*/ 	.byte	0x04, 0x11
        /*0026*/ 	.short	(.L_11 - .L_10)
	.align		4
.L_10:
        /*0028*/ 	.word	index@($__internal_0_$__cuda_sm10x_tcgen05_guardrail_trap_col_being_dealloced_not_returned_by_alloc)
        /*002c*/ 	.word	0x00000000


	//----- nvinfo : EIATTR_FRAME_SIZE
	.align		4
.L_11:
        /*0030*/ 	.byte	0x04, 0x11
        /*0032*/ 	.short	(.L_13 - .L_12)
	.align		4
.L_12:
        /*0034*/ 	.word	index@(attn_fwd)
        /*0038*/ 	.word	0x00000000


	//----- nvinfo : EIATTR_MIN_STACK_SIZE
	.align		4
.L_13:
        /*003c*/ 	.byte	0x04, 0x12
        /*003e*/ 	.short	(.L_15 - .L_14)
	.align		4
.L_14:
        /*0040*/ 	.word	index@(attn_fwd)
        /*0044*/ 	.word	0x00000000
.L_15:


//--------------------- .nv.info.attn_fwd         --------------------------
	.section	.nv.info.attn_fwd,"",@"SHT_CUDA_INFO"
	.sectionflags	@""
	.align	4


	//----- nvinfo : EIATTR_CUDA_API_VERSION
	.align		4
        /*0000*/ 	.byte	0x04, 0x37
        /*0002*/ 	.short	(.L_17 - .L_16)
.L_16:
        /*0004*/ 	.word	0x00000081


	//----- nvinfo : EIATTR_KPARAM_INFO
	.align		4
.L_17:
        /*0008*/ 	.byte	0x04, 0x17
        /*000a*/ 	.short	(.L_19 - .L_18)
.L_18:
        /*000c*/ 	.word	0x00000000
        /*0010*/ 	.short	0x0019
        /*0012*/ 	.short	0x0080
        /*0014*/ 	.byte	0x00, 0xf4, 0x21, 0x00


	//----- nvinfo : EIATTR_KPARAM_INFO
	.align		4
.L_19:
        /*0018*/ 	.byte	0x04, 0x17
        /*001a*/ 	.short	(.L_21 - .L_20)
.L_20:
        /*001c*/ 	.word	0x00000000
        /*0020*/ 	.short	0x0018
        /*0022*/ 	.short	0x0078
        /*0024*/ 	.byte	0x00, 0xf4, 0x21, 0x00


	//----- nvinfo : EIATTR_KPARAM_INFO
	.align		4
.L_21:
        /*0028*/ 	.byte	0x04, 0x17
        /*002a*/ 	.short	(.L_23 - .L_22)
.L_22:
        /*002c*/ 	.word	0x00000000
        /*0030*/ 	.short	0x0017
        /*0032*/ 	.short	0x0070
        /*0034*/ 	.byte	0x00, 0xf0, 0x11, 0x00


	//----- nvinfo : EIATTR_KPARAM_INFO
	.align		4
.L_23:
        /*0038*/ 	.byte	0x04, 0x17
        /*003a*/ 	.short	(.L_25 - .L_24)
.L_24:
        /*003c*/ 	.word	0x00000000
        /*0040*/ 	.short	0x0016
        /*0042*/ 	.short	0x006c
        /*0044*/ 	.byte	0x00, 0xf0, 0x11, 0x00


	//----- nvinfo : EIATTR_KPARAM_INFO
	.align		4
.L_25:
        /*0048*/ 	.byte	0x04, 0x17
        /*004a*/ 	.short	(.L_27 - .L_26)
.L_26:
        /*004c*/ 	.word	0x00000000
        /*0050*/ 	.short	0x0015
        /*0052*/ 	.short	0x0068
        /*0054*/ 	.byte	0x00, 0xf0, 0x11, 0x00


	//----- nvinfo : EIATTR_KPARAM_INFO
	.align		4
.L_27:
        /*0058*/ 	.byte	0x04, 0x17
        /*005a*/ 	.short	(.L_29 - .L_28)
.L_28:
        /*005c*/ 	.word	0x00000000
        /*0060*/ 	.short	0x0014
        /*0062*/ 	.short	0x0064
        /*0064*/ 	.byte	0x00, 0xf0, 0x11, 0x00


	//----- nvinfo : EIATTR_KPARAM_INFO
	.align		4
.L_29:
        /*0068*/ 	.byte	0x04, 0x17
        /*006a*/ 	.short	(.L_31 - .L_30)
.L_30:
        /*006c*/ 	.word	0x00000000
        /*0070*/ 	.short	0x0013
        /*0072*/ 	.short	0x0060
        /*0074*/ 	.byte	0x00, 0xf0, 0x11, 0x00


	//----- nvinfo : EIATTR_KPARAM_INFO
	.align		4
.L_31:
        /*0078*/ 	.byte	0x04, 0x17
        /*007a*/ 	.short	(.L_33 - .L_32)
.L_32:
        /*007c*/ 	.word	0x00000000
        /*0080*/ 	.short	0x0012
        /*0082*/ 	.short	0x005c
        /*0084*/ 	.byte	0x00, 0xf0, 0x11, 0x00


	//----- nvinfo : EIATTR_KPARAM_INFO
	.align		4
.L_33:
        /*0088*/ 	.byte	0x04, 0x17
        /*008a*/ 	.short	(.L_35 - .L_34)
.L_34:
        /*008c*/ 	.word	0x00000000
        /*0090*/ 	.short	0x0011
        /*0092*/ 	.short	0x0058
        /*0094*/ 	.byte	0x00, 0xf0, 0x11, 0x00


	//----- nvinfo : EIATTR_KPARAM_INFO
	.align		4
.L_35:
        /*0098*/ 	.byte	0x04, 0x17
        /*009a*/ 	.short	(.L_37 - .L_36)
.L_36:
        /*009c*/ 	.word	0x00000000
        /*00a0*/ 	.short	0x0010
        /*00a2*/ 	.short	0x0054
        /*00a4*/ 	.byte	0x00, 0xf0, 0x11, 0x00


	//----- nvinfo : EIATTR_KPARAM_INFO
	.align		4
.L_37:
        /*00a8*/ 	.byte	0x04, 0x17
        /*00aa*/ 	.short	(.L_39 - .L_38)
.L_38:
        /*00ac*/ 	.word	0x00000000
        /*00b0*/ 	.short	0x000f
        /*00b2*/ 	.short	0x0050
        /*00b4*/ 	.byte	0x00, 0xf0, 0x11, 0x00


	//----- nvinfo : EIATTR_KPARAM_INFO
	.align		4
.L_39:
        /*00b8*/ 	.byte	0x04, 0x17
        /*00ba*/ 	.short	(.L_41 - .L_40)
.L_40:
        /*00bc*/ 	.word	0x00000000
        /*00c0*/ 	.short	0x000e
        /*00c2*/ 	.short	0x004c
        /*00c4*/ 	.byte	0x00, 0xf0, 0x11, 0x00


	//----- nvinfo : EIATTR_KPARAM_INFO
	.align		4
.L_41:
        /*00c8*/ 	.byte	0x04, 0x17
        /*00ca*/ 	.short	(.L_43 - .L_42)
.L_42:
        /*00cc*/ 	.word	0x00000000
        /*00d0*/ 	.short	0x000d
        /*00d2*/ 	.short	0x0048
        /*00d4*/ 	.byte	0x00, 0xf0, 0x11, 0x00


	//----- nvinfo : EIATTR_KPARAM_INFO
	.align		4
.L_43:
        /*00d8*/ 	.byte	0x04, 0x17
        /*00da*/ 	.short	(.L_45 - .L_44)
.L_44:
        /*00dc*/ 	.word	0x00000000
        /*00e0*/ 	.short	0x000c
        /*00e2*/ 	.short	0x0044
        /*00e4*/ 	.byte	0x00, 0xf0, 0x11, 0x00


	//----- nvinfo : EIATTR_KPARAM_INFO
	.align		4
.L_45:
        /*00e8*/ 	.byte	0x04, 0x17
        /*00ea*/ 	.short	(.L_47 - .L_46)
.L_46:
        /*00ec*/ 	.word	0x00000000
        /*00f0*/ 	.short	0x000b
        /*00f2*/ 	.short	0x0040
        /*00f4*/ 	.byte	0x00, 0xf0, 0x11, 0x00


	//----- nvinfo : EIATTR_KPARAM_INFO
	.align		4
.L_47:
        /*00f8*/ 	.byte	0x04, 0x17
        /*00fa*/ 	.short	(.L_49 - .L_48)
.L_48:
        /*00fc*/ 	.word	0x00000000
        /*0100*/ 	.short	0x000a
        /*0102*/ 	.short	0x003c
        /*0104*/ 	.byte	0x00, 0xf0, 0x11, 0x00


	//----- nvinfo : EIATTR_KPARAM_INFO
	.align		4
.L_49:
        /*0108*/ 	.byte	0x04, 0x17
        /*010a*/ 	.short	(.L_51 - .L_50)
.L_50:
        /*010c*/ 	.word	0x00000000
        /*0110*/ 	.short	0x0009
        /*0112*/ 	.short	0x0038
        /*0114*/ 	.byte	0x00, 0xf0, 0x11, 0x00


	//----- nvinfo : EIATTR_KPARAM_INFO
	.align		4
.L_51:
        /*0118*/ 	.byte	0x04, 0x17
        /*011a*/ 	.short	(.L_53 - .L_52)
.L_52:
        /*011c*/ 	.word	0x00000000
        /*0120*/ 	.short	0x0008
        /*0122*/ 	.short	0x0034
        /*0124*/ 	.byte	0x00, 0xf0, 0x11, 0x00


	//----- nvinfo : EIATTR_KPARAM_INFO
	.align		4
.L_53:
        /*0128*/ 	.byte	0x04, 0x17
        /*012a*/ 	.short	(.L_55 - .L_54)
.L_54:
        /*012c*/ 	.word	0x00000000
        /*0130*/ 	.short	0x0007
        /*0132*/ 	.short	0x0030
        /*0134*/ 	.byte	0x00, 0xf0, 0x11, 0x00


	//----- nvinfo : EIATTR_KPARAM_INFO
	.align		4
.L_55:
        /*0138*/ 	.byte	0x04, 0x17
        /*013a*/ 	.short	(.L_57 - .L_56)
.L_56:
        /*013c*/ 	.word	0x00000000
        /*0140*/ 	.short	0x0006
        /*0142*/ 	.short	0x002c
        /*0144*/ 	.byte	0x00, 0xf0, 0x11, 0x00


	//----- nvinfo : EIATTR_KPARAM_INFO
	.align		4
.L_57:
        /*0148*/ 	.byte	0x04, 0x17
        /*014a*/ 	.short	(.L_59 - .L_58)
.L_58:
        /*014c*/ 	.word	0x00000000
        /*0150*/ 	.short	0x0005
        /*0152*/ 	.short	0x0028
        /*0154*/ 	.byte	0x00, 0xf0, 0x11, 0x00


	//----- nvinfo : EIATTR_KPARAM_INFO
	.align		4
.L_59:
        /*0158*/ 	.byte	0x04, 0x17
        /*015a*/ 	.short	(.L_61 - .L_60)
.L_60:
        /*015c*/ 	.word	0x00000000
        /*0160*/ 	.short	0x0004
        /*0162*/ 	.short	0x0020
        /*0164*/ 	.byte	0x00, 0xf4, 0x21, 0x00


	//----- nvinfo : EIATTR_KPARAM_INFO
	.align		4
.L_61:
        /*0168*/ 	.byte	0x04, 0x17
        /*016a*/ 	.short	(.L_63 - .L_62)
.L_62:
        /*016c*/ 	.word	0x00000000
        /*0170*/ 	.short	0x0003
        /*0172*/ 	.short	0x0018
        /*0174*/ 	.byte	0x00, 0xf4, 0x21, 0x00


	//----- nvinfo : EIATTR_KPARAM_INFO
	.align		4
.L_63:
        /*0178*/ 	.byte	0x04, 0x17
        /*017a*/ 	.short	(.L_65 - .L_64)
.L_64:
        /*017c*/ 	.word	0x00000000
        /*0180*/ 	.short	0x0002
        /*0182*/ 	.short	0x0010
        /*0184*/ 	.byte	0x00, 0xf4, 0x21, 0x00


	//----- nvinfo : EIATTR_KPARAM_INFO
	.align		4
.L_65:
        /*0188*/ 	.byte	0x04, 0x17
        /*018a*/ 	.short	(.L_67 - .L_66)
.L_66:
        /*018c*/ 	.word	0x00000000
        /*0190*/ 	.short	0x0001
        /*0192*/ 	.short	0x0008
        /*0194*/ 	.byte	0x00, 0xf4, 0x21, 0x00


	//----- nvinfo : EIATTR_KPARAM_INFO
	.align		4
.L_67:
        /*0198*/ 	.byte	0x04, 0x17
        /*019a*/ 	.short	(.L_69 - .L_68)
.L_68:
        /*019c*/ 	.word	0x00000000
        /*01a0*/ 	.short	0x0000
        /*01a2*/ 	.short	0x0000
        /*01a4*/ 	.byte	0x00, 0xf4, 0x21, 0x00


	//----- nvinfo : EIATTR_AT_ENTRY_FRAGMENTS
	.align		4
.L_69:
        /*01a8*/ 	.byte	0x04, 0x4f
        /*01aa*/ 	.short	(.L_71 - .L_70)


	//   ....[0]....
.L_70:
        /*01ac*/ 	.word	0x00000004


	//----- nvinfo : EIATTR_RESERVED_SMEM_USED
	.align		4
.L_71:
        /*01b0*/ 	.byte	0x01, 0x41
	.zero		2


	//----- nvinfo : EIATTR_SPARSE_MMA_MASK
	.align		4
        /*01b4*/ 	.byte	0x03, 0x50
        /*01b6*/ 	.short	0x0000


	//----- nvinfo : EIATTR_TCGEN05_1CTA_USED
	.align		4
        /*01b8*/ 	.byte	0x01, 0x51
	.zero		2


	//----- nvinfo : EIATTR_MAXREG_COUNT
	.align		4
        /*01bc*/ 	.byte	0x03, 0x1b
        /*01be*/ 	.short	0x00ff


	//----- nvinfo : EIATTR_NUM_BARRIERS
	.align		4
        /*01c0*/ 	.byte	0x02, 0x4c
        /*01c2*/ 	.byte	0x01
	.zero		1


	//----- nvinfo : EIATTR_INT_WARP_WIDE_INSTR_OFFSETS
	.align		4
        /*01c4*/ 	.byte	0x04, 0x31
        /*01c6*/ 	.short	(.L_73 - .L_72)


	//   ....[0]....
.L_72:
        /*01c8*/ 	.word	0x00000ad0


	//   ....[1]....
        /*01cc*/ 	.word	0x00000b50


	//   ....[2]....
        /*01d0*/ 	.word	0x00000d00


	//   ....[3]....
        /*01d4*/ 	.word	0x00000da0


	//   ....[4]....
        /*01d8*/ 	.word	0x000023a0


	//   ....[5]....
        /*01dc*/ 	.word	0x00003fb0


	//   ....[6]....
        /*01e0*/ 	.word	0x00004000


	//----- nvinfo : EIATTR_COOP_GROUP_MASK_REGIDS
	.align		4
.L_73:
        /*01e4*/ 	.byte	0x04, 0x29
        /*01e6*/ 	.short	(.L_75 - .L_74)


	//   ....[0]....
.L_74:
        /*01e8*/ 	.word	0xffffffff


	//   ....[1]....
        /*01ec*/ 	.word	0xffffffff


	//   ....[2]....
        /*01f0*/ 	.word	0xffffffff


	//   ....[3]....
        /*01f4*/ 	.word	0xffffffff


	//   ....[4]....
        /*01f8*/ 	.word	0xffffffff


	//   ....[5]....
        /*01fc*/ 	.word	0xffffffff


	//   ....[6]....
        /*0200*/ 	.word	0xffffffff


	//   ....[7]....
        /*0204*/ 	.word	0xffffffff


	//   ....[8]....
        /*0208*/ 	.word	0xffffffff


	//   ....[9]....
        /*020c*/ 	.word	0xffffffff


	//   ....[10]....
        /*0210*/ 	.word	0xffffffff


	//   ....[11]....
        /*0214*/ 	.word	0xffffffff


	//----- nvinfo : EIATTR_COOP_GROUP_INSTR_OFFSETS
	.align		4
.L_75:
        /*0218*/ 	.byte	0x04, 0x28
        /*021a*/ 	.short	(.L_77 - .L_76)


	//   ....[0]....
.L_76:
        /*021c*/ 	.word	0x00000050


	//   ....[1]....
        /*0220*/ 	.word	0x00000310


	//   ....[2]....
        /*0224*/ 	.word	0x00001360


	//   ....[3]....
        /*0228*/ 	.word	0x00001590


	//   ....[4]....
        /*022c*/ 	.word	0x00001a10


	//   ....[5]....
        /*0230*/ 	.word	0x00001a60


	//   ....[6]....
        /*0234*/ 	.word	0x00002780


	//   ....[7]....
        /*0238*/ 	.word	0x000027d0


	//   ....[8]....
        /*023c*/ 	.word	0x00002c40


	//   ....[9]....
        /*0240*/ 	.word	0x00002ca0


	//   ....[10]....
        /*0244*/ 	.word	0x00003e40


	//   ....[11]....
        /*0248*/ 	.word	0x000040b0


	//----- nvinfo : EIATTR_VRC_CTA_INIT_COUNT
	.align		4
.L_77:
        /*024c*/ 	.byte	0x02, 0x4a
        /*024e*/ 	.byte	0x80
	.zero		1


	//----- nvinfo : EIATTR_MBARRIER_INSTR_OFFSETS
	.align		4
        /*0250*/ 	.byte	0x04, 0x39
        /*0252*/ 	.short	(.L_79 - .L_78)


	//   ....[0]....
.L_78:
        /*0254*/ 	.word	0x00000c30
        /*0258*/ 	.word	0x000000ff
        /*025c*/ 	.word	0x00000000
        /*0260*/ 	.short	0x0100
        /*0262*/ 	.byte	0x11
	.zero		1


	//   ....[1]....
        /*0264*/ 	.word	0x00000d90
        /*0268*/ 	.word	0x000000ff
        /*026c*/ 	.word	0x00004008
        /*0270*/ 	.short	0x0100
        /*0272*/ 	.byte	0x0d
	.zero		1


	//   ....[2]....
        /*0274*/ 	.word	0x00000e60
        /*0278*/ 	.word	0x000000ff
        /*027c*/ 	.word	0x00002000
        /*0280*/ 	.short	0x0100
        /*0282*/ 	.byte	0x0d
	.zero		1


	//   ....[3]....
        /*0284*/ 	.word	0x00001040
        /*0288*/ 	.word	0x000000ff
        /*028c*/ 	.word	0x00002000
        /*0290*/ 	.short	0x010a
        /*0292*/ 	.byte	0x0d
	.zero		1


	//   ....[4]....
        /*0294*/ 	.word	0x00001150
        /*0298*/ 	.word	0x000000ff
        /*029c*/ 	.word	0x00002000
        /*02a0*/ 	.short	0x0108
        /*02a2*/ 	.byte	0x0d
	.zero		1


	//   ....[5]....
        /*02a4*/ 	.word	0x00002460
        /*02a8*/ 	.word	0x000000ff
        /*02ac*/ 	.word	0x00004010
        /*02b0*/ 	.short	0x0100
        /*02b2*/ 	.byte	0x0d
	.zero		1


	//   ....[6]....
        /*02b4*/ 	.word	0x00002580
        /*02b8*/ 	.word	0x000000ff
        /*02bc*/ 	.word	0x00004010
        /*02c0*/ 	.short	0x010a
        /*02c2*/ 	.byte	0x0d
	.zero		1


	//   ....[7]....
        /*02c4*/ 	.word	0x000025e0
        /*02c8*/ 	.word	0x000000ff
        /*02cc*/ 	.word	0x00004010
        /*02d0*/ 	.short	0x0108
        /*02d2*/ 	.byte	0x0d
	.zero		1


	//   ....[8]....
        /*02d4*/ 	.word	0x00002cf0
        /*02d8*/ 	.word	0x000000ff
        /*02dc*/ 	.word	0x00000000
        /*02e0*/ 	.short	0x010a
        /*02e2*/ 	.byte	0x11
	.zero		1


	//   ....[9]....
        /*02e4*/ 	.word	0x000034b0
        /*02e8*/ 	.word	0x000000ff
        /*02ec*/ 	.word	0x00000000
        /*02f0*/ 	.short	0x010a
        /*02f2*/ 	.byte	0x11
	.zero		1


	//   ....[10]....
        /*02f4*/ 	.word	0x00003630
        /*02f8*/ 	.word	0x000000ff
        /*02fc*/ 	.word	0x00004000
        /*0300*/ 	.short	0x0108
        /*0302*/ 	.byte	0x0d
	.zero		1


	//   ....[11]....
        /*0304*/ 	.word	0x00003700
        /*0308*/ 	.word	0x000000ff
        /*030c*/ 	.word	0x00004008
        /*0310*/ 	.short	0x0108
        /*0312*/ 	.byte	0x0d
	.zero		1


	//   ....[12]....
        /*0314*/ 	.word	0x000040d0
        /*0318*/ 	.word	0x000000ff
        /*031c*/ 	.word	0x00002000
        /*0320*/ 	.short	0x010a
        /*0322*/ 	.byte	0x0d
	.zero		1


	//   ....[13]....
        /*0324*/ 	.word	0x00004100
        /*0328*/ 	.word	0x000000ff
        /*032c*/ 	.word	0x00004010
        /*0330*/ 	.short	0x010a
        /*0332*/ 	.byte	0x0d
	.zero		1


	//   ....[14]....
        /*0334*/ 	.word	0x00004130
        /*0338*/ 	.word	0x000000ff
        /*033c*/ 	.word	0x00000000
        /*0340*/ 	.short	0x010a
        /*0342*/ 	.byte	0x11
	.zero		1


	//   ....[15]....
        /*0344*/ 	.word	0x00004160
        /*0348*/ 	.word	0x000000ff
        /*034c*/ 	.word	0x00000000
        /*0350*/ 	.short	0x010a
        /*0352*/ 	.byte	0x11
	.zero		1


	//----- nvinfo : EIATTR_NUM_MBARRIERS
	.align		4
.L_79:
        /*0354*/ 	.byte	0x03, 0x38
        /*0356*/ 	.short	0xffff


	//----- nvinfo : EIATTR_EXIT_INSTR_OFFSETS
	.align		4
        /*0358*/ 	.byte	0x04, 0x1c
        /*035a*/ 	.short	(.L_81 - .L_80)


	//   ....[0]....
.L_80:
        /*035c*/ 	.word	0x000040c0


	//----- nvinfo : EIATTR_REQNTID
	.align		4
.L_81:
        /*0360*/ 	.byte	0x04, 0x10
        /*0362*/ 	.short	(.L_83 - .L_82)
.L_82:
        /*0364*/ 	.word	0x00000100
        /*0368*/ 	.word	0x00000001
        /*036c*/ 	.word	0x00000001


	//----- nvinfo : EIATTR_CRS_STACK_SIZE
	.align		4
.L_83:
        /*0370*/ 	.byte	0x04, 0x1e
        /*0372*/ 	.short	(.L_85 - .L_84)
.L_84:
        /*0374*/ 	.word	0x00000000


	//----- nvinfo : EIATTR_CBANK_PARAM_SIZE
	.align		4
.L_85:
        /*0378*/ 	.byte	0x03, 0x19
        /*037a*/ 	.short	0x0088


	//----- nvinfo : EIATTR_PARAM_CBANK
	.align		4
        /*037c*/ 	.byte	0x04, 0x0a
        /*037e*/ 	.short	(.L_87 - .L_86)
	.align		4
.L_86:
        /*0380*/ 	.word	index@(.nv.constant0.attn_fwd)
        /*0384*/ 	.short	0x0380
        /*0386*/ 	.short	0x0088


	//----- nvinfo : EIATTR_SW_WAR
	.align		4
.L_87:
        /*0388*/ 	.byte	0x04, 0x36
        /*038a*/ 	.short	(.L_89 - .L_88)
.L_88:
        /*038c*/ 	.word	0x00000008
.L_89:


//--------------------- .nv.compat                --------------------------
	.section	.nv.compat,"",@"SHT_CUDA_COMPAT_INFO"
	.align	4
        /*0000*/ 	.byte	0x02, 0x02, 0x02, 0x00, 0x02, 0x05, 0x05, 0x00, 0x02, 0x03, 0x00, 0x00, 0x02, 0x06, 0x01, 0x00


//--------------------- .nv.callgraph             --------------------------
	.section	.nv.callgraph,"",@"SHT_CUDA_CALLGRAPH"
	.align	4
	.sectionentsize	8
	.align		4
        /*0000*/ 	.word	0x00000000
	.align		4
        /*0004*/ 	.word	0xffffffff
	.align		4
        /*0008*/ 	.word	0x00000000
	.align		4
        /*000c*/ 	.word	0xfffffffe
	.align		4
        /*0010*/ 	.word	0x00000000
	.align		4
        /*0014*/ 	.word	0xfffffffd
	.align		4
        /*0018*/ 	.word	0x00000000
	.align		4
        /*001c*/ 	.word	0xfffffffc


//--------------------- .nv.constant4             --------------------------
	.section	.nv.constant4,"a",@progbits
	.align	8
	.align		8
.nv.constant4:
        /*0000*/ 	.dword	_$_str


//--------------------- .text.attn_fwd            --------------------------
	.section	.text.attn_fwd,"ax",@progbits
	.align	128
        .global         attn_fwd
        .type           attn_fwd,@function
        .size           attn_fwd,(.L_x_28 - attn_fwd)
        .other          attn_fwd,@"STO_CUDA_ENTRY STV_DEFAULT"
attn_fwd:
.text.attn_fwd:
[----:B------:R-:W0:Y:S01]  /*0000*/  LDC R1, c[0x0][0x37c] ;  /* 0x0000df00ff017b82 */ /* 0x000e220000000800 */
[----:B------:R-:W1:Y:S02]  /*0010*/  S2R R0, SR_TID.X ;  /* 0x0000000000007919 */ /* 0x000e640000002100 */
[----:B-1----:R-:W-:-:S13]  /*0020*/  ISETP.GE.U32.AND P1, PT, R0, 0x20, PT ;  /* 0x000000200000780c */ /* 0x002fda0003f26070 */
[----:B------:R-:W-:Y:S05]  /*0030*/  @P1 BRA `(.L_x_0) ;  /* 0x0000000000b81947 */ /* 0x000fea0003800000 */
[----:B------:R-:W1:Y:S01]  /*0040*/  S2UR UR6, SR_CgaCtaId ;  /* 0x00000000000679c3 */ /* 0x000e620000008800 */
[----:B------:R-:W-:Y:S01]  /*0050*/  NOP ;  /* 0x0000000000007918 */ /* 0x000fe20000000000 */
[----:B------:R-:W-:Y:S02]  /*0060*/  UMOV UR4, 0x40 ;  /* 0x0000004000047882 */ /* 0x000fe40000000000 */
[----:B-1----:R-:W-:-:S09]  /*0070*/  ULEA UR4, UR6, UR4, 0x18 ;  /* 0x0000000406047291 */ /* 0x002fd2000f8ec0ff */
[----:B------:R-:W1:Y:S01]  /*0080*/  LDS.U8 R2, [UR4] ;  /* 0x00000004ff027984 */ /* 0x000e620008000000 */
[----:B------:R-:W-:Y:S02]  /*0090*/  UMOV UR4, 0x400 ;  /* 0x0000040000047882 */ /* 0x000fe40000000000 */
[----:B------:R-:W-:Y:S01]  /*00a0*/  ULEA UR4, UR6, UR4, 0x18 ;  /* 0x0000000406047291 */ /* 0x000fe2000f8ec0ff */
[----:B-1----:R-:W-:-:S13]  /*00b0*/  ISETP.NE.AND P0, PT, R2, RZ, PT ;  /* 0x000000ff0200720c */ /* 0x002fda0003f05270 */
[----:B------:R-:W-:Y:S05]  /*00c0*/  @P0 BRA `(.L_x_1) ;  /* 0x00000000007c0947 */ /* 0x000fea0003800000 */
[----:B------:R-:W-:-:S13]  /*00d0*/  ELECT P0, URZ, PT ;  /* 0x0000000000ff782f */ /* 0x000fda0003800000 */
[----:B------:R-:W-:Y:S05]  /*00e0*/  @!P0 BRA `(.L_x_2) ;  /* 0x0000000000848947 */ /* 0x000fea0003800000 */
[----:B------:R-:W-:Y:S01]  /*00f0*/  UMOV UR5, 0x2 ;  /* 0x0000000200057882 */ /* 0x000fe20000000000 */
[----:B------:R-:W-:Y:S02]  /*0100*/  IMAD.MOV.U32 R5, RZ, RZ, 0x1 ;  /* 0x00000001ff057424 */ /* 0x000fe400078e00ff */
[----:B------:R-:W-:Y:S02]  /*0110*/  IMAD.MOV.U32 R3, RZ, RZ, 0x3 ;  /* 0x00000003ff037424 */ /* 0x000fe400078e00ff */
[----:B------:R-:W-:Y:S04]  /*0120*/  DEPBAR.LE SB1, 0x36 ;  /* 0x00009d800000791a */ /* 0x000fe80000000000 */
[----:B------:R-:W1:Y:S02]  /*0130*/  UTCATOMSWS.FIND_AND_SET.ALIGN UP0, UR5, UR5 ;  /* 0x00000005000575e3 */ /* 0x000e640008000800 */
[----:B-1----:R-:W-:-:S04]  /*0140*/  PLOP3.LUT P0, PT, PT, PT, UP0, 0x80, 0x8 ;  /* 0x000000000008781c */ /* 0x002fc80003f0f008 */
[----:B------:R-:W-:-:S04]  /*0150*/  SEL R2, RZ, 0xffffffff, !P0 ;  /* 0xffffffffff027807 */ /* 0x000fc80004000000 */
[----:B------:R-:W-:Y:S02]  /*0160*/  ISETP.NE.AND P0, PT, R2, RZ, PT ;  /* 0x000000ff0200720c */ /* 0x000fe40003f05270 */
[----:B------:R-:W-:-:S11]  /*0170*/  MOV R2, UR5 ;  /* 0x0000000500027c02 */ /* 0x000fd60008000f00 */
[----:B------:R-:W-:Y:S05]  /*0180*/  @P0 BRA `(.L_x_3) ;  /* 0x0000000000240947 */ /* 0x000fea0003800000 */
.L_x_4:
[----:B------:R-:W-:Y:S05]  /*0190*/  NANOSLEEP 0x64 ;  /* 0x000000640000795d */ /* 0x000fea0003800000 */
[----:B------:R-:W-:-:S05]  /*01a0*/  UMOV UR5, 0x2 ;  /* 0x0000000200057882 */ /* 0x000fca0000000000 */
[----:B------:R-:W-:Y:S04]  /*01b0*/  DEPBAR.LE SB1, 0x36 ;  /* 0x00009d800000791a */ /* 0x000fe80000000000 */
[----:B------:R-:W1:Y:S02]  /*01c0*/  UTCATOMSWS.FIND_AND_SET.ALIGN UP0, UR5, UR5 ;  /* 0x00000005000575e3 */ /* 0x000e640008000800 */
[----:B-1----:R-:W-:-:S04]  /*01d0*/  PLOP3.LUT P0, PT, PT, PT, UP0, 0x80, 0x8 ;  /* 0x000000000008781c */ /* 0x002fc80003f0f008 */
[----:B------:R-:W-:-:S04]  /*01e0*/  SEL R2, RZ, 0xffffffff, !P0 ;  /* 0xffffffffff027807 */ /* 0x000fc80004000000 */
[----:B------:R-:W-:Y:S01]  /*01f0*/  ISETP.NE.AND P0, PT, R2, RZ, PT ;  /* 0x000000ff0200720c */ /* 0x000fe20003f05270 */
[----:B------:R-:W-:-:S12]  /*0200*/  IMAD.U32 R2, RZ, RZ, UR5 ;  /* 0x00000005ff027e24 */ /* 0x000fd8000f8e00ff */
[----:B------:R-:W-:Y:S05]  /*0210*/  @!P0 BRA `(.L_x_4) ;  /* 0xfffffffc00dc8947 */ /* 0x000fea000383ffff */
.L_x_3:
[C---:B------:R-:W-:Y:S01]  /*0220*/  VIADD R4, R2.reuse, 0x10 ;  /* 0x0000001002047836 */ /* 0x040fe20000000000 */
[----:B------:R-:W-:Y:S01]  /*0230*/  UMOV UR5, 0x50 ;  /* 0x0000005000057882 */ /* 0x000fe20000000000 */
[----:B------:R-:W-:Y:S01]  /*0240*/  SHF.L.U32 R3, R3, R2, RZ ;  /* 0x0000000203037219 */ /* 0x000fe200000006ff */
[----:B------:R-:W-:Y:S01]  /*0250*/  ULEA UR5, UR6, UR5, 0x18 ;  /* 0x0000000506057291 */ /* 0x000fe2000f8ec0ff */
[----:B------:R-:W-:Y:S02]  /*0260*/  SHF.L.U32 R2, R2, 0x5, RZ ;  /* 0x0000000502027819 */ /* 0x000fe400000006ff */
[----:B------:R-:W-:-:S04]  /*0270*/  SHF.L.U32 R4, R5, R4, RZ ;  /* 0x0000000405047219 */ /* 0x000fc800000006ff */
[----:B------:R-:W-:-:S05]  /*0280*/  LOP3.LUT R3, R4, R3, RZ, 0xfc, !PT ;  /* 0x0000000304037212 */ /* 0x000fca00078efcff */
[----:B------:R1:W-:Y:S04]  /*0290*/  ATOMS.OR RZ, [UR5], R3 ;  /* 0x00000003ffff798c */ /* 0x0003e8000b000005 */
[----:B------:R1:W-:Y:S01]  /*02a0*/  STS [UR4], R2 ;  /* 0x00000002ff007988 */ /* 0x0003e20008000804 */
[----:B------:R-:W-:Y:S05]  /*02b0*/  BRA `(.L_x_2) ;  /* 0x0000000000107947 */ /* 0x000fea0003800000 */
.L_x_1:
[----:B------:R-:W-:-:S05]  /*02c0*/  IMAD.MOV.U32 R2, RZ, RZ, -0x1 ;  /* 0xffffffffff027424 */ /* 0x000fca00078e00ff */
[----:B------:R1:W-:Y:S02]  /*02d0*/  STS [UR4], R2 ;  /* 0x00000002ff007988 */ /* 0x0003e40008000804 */
[----:B-1----:R-:W-:-:S07]  /*02e0*/  MOV R2, 0x300 ;  /* 0x0000030000027802 */ /* 0x002fce0000000f00 */
[----:B0-----:R-:W-:Y:S05]  /*02f0*/  CALL.REL.NOINC `($__internal_1_$__cuda_sm10x_tcgen05_guardrail_trap_phase_invalid_during_alloc) ;  /* 0x0000003c00b07944 */ /* 0x001fea0003c00000 */
.L_x_2:
[----:B------:R-:W-:Y:S05]  /*0300*/  WARPSYNC.ALL ;  /* 0x0000000000007948 */ /* 0x000fea0003800000 */
[----:B------:R-:W-:Y:S01]  /*0310*/  NOP ;  /* 0x0000000000007918 */ /* 0x000fe20000000000 */
.L_x_0:
[----:B-1----:R-:W1:Y:S01]  /*0320*/  S2R R3, SR_CTAID.X ;  /* 0x0000000000037919 */ /* 0x002e620000002500 */
[----:B------:R-:W2:Y:S01]  /*0330*/  S2UR UR12, SR_CTAID.Y ;  /* 0x00000000000c79c3 */ /* 0x000ea20000002600 */
[----:B------:R-:W2:Y:S01]  /*0340*/  LDCU.64 UR4, c[0x0][0x3b0] ;  /* 0x00007600ff0477ac */ /* 0x000ea20008000a00 */
[----:B------:R-:W-:Y:S02]  /*0350*/  LOP3.LUT R20, R0, 0x3f, RZ, 0xc0, !PT ;  /* 0x0000003f00147812 */ /* 0x000fe400078ec0ff */
[----:B------:R-:W-:Y:S01]  /*0360*/  SHF.R.U32.HI R4, RZ, 0x6, R0 ;  /* 0x00000006ff047819 */ /* 0x000fe20000011600 */
[----:B------:R-:W-:Y:S01]  /*0370*/  UMOV UR13, 0x400 ;  /* 0x00000400000d7882 */ /* 0x000fe20000000000 */
[----:B------:R-:W3:Y:S02]  /*0380*/  LDCU.64 UR28, c[0x0][0x358] ;  /* 0x00006b00ff1c77ac */ /* 0x000ee40008000a00 */
[----:B------:R-:W4:Y:S08]  /*0390*/  S2UR UR6, SR_CgaCtaId ;  /* 0x00000000000679c3 */ /* 0x000f300000008800 */
[----:B------:R-:W0:Y:S08]  /*03a0*/  LDC R16, c[0x0][0x3b8] ;  /* 0x0000ee00ff107b82 */ /* 0x000e300000000800 */
[----:B------:R-:W3:Y:S01]  /*03b0*/  LDC.64 R18, c[0x0][0x380] ;  /* 0x0000e000ff127b82 */ /* 0x000ee20000000a00 */
[----:B--2---:R-:W-:-:S04]  /*03c0*/  UIMAD UR4, UR12, UR4, URZ ;  /* 0x000000040c0472a4 */ /* 0x004fc8000f8e02ff */
[----:B------:R-:W-:Y:S01]  /*03d0*/  USHF.L.U32 UR7, UR4, 0x1, URZ ;  /* 0x0000000104077899 */ /* 0x000fe200080006ff */
[----:B-1----:R-:W-:Y:S01]  /*03e0*/  IMAD R2, R3, 0x40, R20 ;  /* 0x0000004003027824 */ /* 0x002fe200078e0214 */
[----:B------:R-:W-:Y:S01]  /*03f0*/  SGXT.U32 R3, R4, 0x2 ;  /* 0x000000020403781a */ /* 0x000fe20000000000 */
[----:B----4-:R-:W-:Y:S01]  /*0400*/  ULEA UR13, UR6, UR13, 0x18 ;  /* 0x0000000d060d7291 */ /* 0x010fe2000f8ec0ff */
[----:B------:R-:W-:Y:S01]  /*0410*/  BAR.SYNC.DEFER_BLOCKING 0x0 ;  /* 0x0000000000007b1d */ /* 0x000fe20000010000 */
[----:B------:R-:W-:Y:S01]  /*0420*/  IMAD R4, R2, UR5, RZ ;  /* 0x0000000502047c24 */ /* 0x000fe2000f8e02ff */
[----:B------:R-:W-:Y:S01]  /*0430*/  UIMAD.WIDE UR4, UR4, 0x2, URZ ;  /* 0x00000002040478a5 */ /* 0x000fe2000f8e02ff */
[----:B0-----:R-:W-:-:S03]  /*0440*/  IMAD R7, R3, R16, RZ ;  /* 0x0000001003077224 */ /* 0x001fc600078e02ff */
[C---:B------:R-:W-:Y:S01]  /*0450*/  SHF.L.U32 R5, R4.reuse, 0x1, RZ ;  /* 0x0000000104057819 */ /* 0x040fe200000006ff */
[----:B------:R-:W-:Y:S01]  /*0460*/  IMAD.HI R4, R4, 0x2, RZ ;  /* 0x0000000204047827 */ /* 0x000fe200078e02ff */
[----:B------:R-:W0:Y:S03]  /*0470*/  LDC.64 R44, c[0x0][0x3c0] ;  /* 0x0000f000ff2c7b82 */ /* 0x000e260000000a00 */
[C---:B------:R-:W-:Y:S02]  /*0480*/  IMAD R9, R16.reuse, 0x4, R7 ;  /* 0x0000000410097824 */ /* 0x040fe400078e0207 */
[----:B------:R-:W1:Y:S01]  /*0490*/  LDCU UR4, c[0x0][0x3c8] ;  /* 0x00007900ff0477ac */ /* 0x000e620008000800 */
[----:B---3--:R-:W-:Y:S02]  /*04a0*/  IADD3 R18, P0, P2, R5, UR7, R18 ;  /* 0x0000000705127c10 */ /* 0x008fe4000fa1e012 */
[----:B------:R-:W-:-:S02]  /*04b0*/  LEA R10, R16, R9, 0x2 ;  /* 0x00000009100a7211 */ /* 0x000fc400078e10ff */
[----:B------:R-:W-:Y:S02]  /*04c0*/  IADD3.X R22, PT, PT, R4, UR5, R19, P0, P2 ;  /* 0x0000000504167c10 */ /* 0x000fe400087e4413 */
[CC--:B------:R-:W-:Y:S01]  /*04d0*/  LEA R4, P0, R7.reuse, R18.reuse, 0x1 ;  /* 0x0000001207047211 */ /* 0x0c0fe200078008ff */
[----:B------:R-:W-:Y:S01]  /*04e0*/  IMAD R11, R16, 0x4, R10 ;  /* 0x00000004100b7824 */ /* 0x000fe200078e020a */
[----:B------:R-:W-:Y:S01]  /*04f0*/  LEA R6, P2, R10, R18, 0x1 ;  /* 0x000000120a067211 */ /* 0x000fe200078408ff */
[----:B------:R-:W2:Y:S01]  /*0500*/  LDS R24, [UR13] ;  /* 0x0000000dff187984 */ /* 0x000ea20008000800 */
[----:B------:R-:W-:Y:S01]  /*0510*/  LEA.HI.X.SX32 R5, R7, R22, 0x1, P0 ;  /* 0x0000001607057211 */ /* 0x000fe200000f0eff */
[----:B------:R-:W-:Y:S01]  /*0520*/  BAR.SYNC.DEFER_BLOCKING 0x0 ;  /* 0x0000000000007b1d */ /* 0x000fe20000010000 */
[----:B------:R-:W-:Y:S02]  /*0530*/  LEA R8, P0, R9, R18, 0x1 ;  /* 0x0000001209087211 */ /* 0x000fe400078008ff */
[----:B------:R-:W-:-:S02]  /*0540*/  LEA R13, R16, R11, 0x2 ;  /* 0x0000000b100d7211 */ /* 0x000fc400078e10ff */
[-C--:B------:R-:W-:Y:S02]  /*0550*/  LEA.HI.X.SX32 R7, R10, R22.reuse, 0x1, P2 ;  /* 0x000000160a077211 */ /* 0x080fe400010f0eff */
[----:B------:R-:W-:Y:S01]  /*0560*/  LEA.HI.X.SX32 R9, R9, R22, 0x1, P0 ;  /* 0x0000001609097211 */ /* 0x000fe200000f0eff */
[----:B------:R-:W-:Y:S01]  /*0570*/  IMAD R15, R16, 0x4, R13 ;  /* 0x00000004100f7824 */ /* 0x000fe200078e020d */
[----:B------:R-:W-:-:S04]  /*0580*/  LEA R10, P0, R11, R18, 0x1 ;  /* 0x000000120b0a7211 */ /* 0x000fc800078008ff */
[----:B------:R-:W-:Y:S02]  /*0590*/  LEA.HI.X.SX32 R11, R11, R22, 0x1, P0 ;  /* 0x000000160b0b7211 */ /* 0x000fe400000f0eff */
[C---:B------:R-:W-:Y:S02]  /*05a0*/  LEA R12, P0, R13.reuse, R18, 0x1 ;  /* 0x000000120d0c7211 */ /* 0x040fe400078008ff */
[----:B------:R-:W-:Y:S02]  /*05b0*/  LEA R17, R16, R15, 0x2 ;  /* 0x0000000f10117211 */ /* 0x000fe400078e10ff */
[----:B------:R-:W-:Y:S02]  /*05c0*/  LEA.HI.X.SX32 R13, R13, R22, 0x1, P0 ;  /* 0x000000160d0d7211 */ /* 0x000fe400000f0eff */
[C---:B------:R-:W-:Y:S01]  /*05d0*/  LEA R14, P0, R15.reuse, R18, 0x1 ;  /* 0x000000120f0e7211 */ /* 0x040fe200078008ff */
[----:B------:R3:W5:Y:S03]  /*05e0*/  LDG.E.U16 R4, desc[UR28][R4.64] ;  /* 0x0000001c04047981 */ /* 0x000766000c1e1500 */
[----:B------:R-:W-:Y:S01]  /*05f0*/  LEA.HI.X.SX32 R15, R15, R22, 0x1, P0 ;  /* 0x000000160f0f7211 */ /* 0x000fe200000f0eff */
[----:B------:R4:W5:Y:S01]  /*0600*/  LDG.E.U16 R25, desc[UR28][R8.64] ;  /* 0x0000001c08197981 */ /* 0x000962000c1e1500 */
[----:B------:R-:W-:-:S03]  /*0610*/  LOP3.LUT R21, R0, 0x1f, RZ, 0xc0, !PT ;  /* 0x0000001f00157812 */ /* 0x000fc600078ec0ff */
[----:B------:R1:W5:Y:S01]  /*0620*/  LDG.E.U16 R11, desc[UR28][R10.64] ;  /* 0x0000001c0a0b7981 */ /* 0x000362000c1e1500 */
[----:B---3--:R-:W-:Y:S01]  /*0630*/  IMAD R5, R16, 0x4, R17 ;  /* 0x0000000410057824 */ /* 0x008fe200078e0211 */
[-C--:B------:R-:W-:Y:S02]  /*0640*/  LEA R16, P2, R17, R18.reuse, 0x1 ;  /* 0x0000001211107211 */ /* 0x080fe400078408ff */
[----:B------:R-:W5:Y:S02]  /*0650*/  LDG.E.U16 R26, desc[UR28][R12.64] ;  /* 0x0000001c0c1a7981 */ /* 0x000f64000c1e1500 */
[----:B------:R-:W-:Y:S01]  /*0660*/  LEA R18, P0, R5, R18, 0x1 ;  /* 0x0000001205127211 */ /* 0x000fe200078008ff */
[----:B0-----:R-:W-:Y:S01]  /*0670*/  IMAD R44, R44, UR12, RZ ;  /* 0x0000000c2c2c7c24 */ /* 0x001fe2000f8e02ff */
[-C--:B------:R-:W-:Y:S01]  /*0680*/  LEA.HI.X.SX32 R17, R17, R22.reuse, 0x1, P2 ;  /* 0x0000001611117211 */ /* 0x080fe200010f0eff */
[----:B------:R0:W5:Y:S01]  /*0690*/  LDG.E.U16 R6, desc[UR28][R6.64] ;  /* 0x0000001c06067981 */ /* 0x000162000c1e1500 */
[----:B------:R-:W-:-:S02]  /*06a0*/  LEA.HI.X.SX32 R19, R5, R22, 0x1, P0 ;  /* 0x0000001605137211 */ /* 0x000fc400000f0eff */
[----:B------:R-:W3:Y:S01]  /*06b0*/  LDC.64 R22, c[0x0][0x388] ;  /* 0x0000e200ff167b82 */ /* 0x000ee20000000a00 */
[--C-:B----4-:R-:W-:Y:S01]  /*06c0*/  SHF.R.U32.HI R8, RZ, 0x5, R0.reuse ;  /* 0x00000005ff087819 */ /* 0x110fe20000011600 */
[----:B------:R4:W5:Y:S03]  /*06d0*/  LDG.E.U16 R15, desc[UR28][R14.64] ;  /* 0x0000001c0e0f7981 */ /* 0x000966000c1e1500 */
[----:B------:R-:W-:Y:S01]  /*06e0*/  SGXT.U32 R8, R8, 0x3 ;  /* 0x000000030808781a */ /* 0x000fe20000000000 */
[----:B------:R2:W5:Y:S04]  /*06f0*/  LDG.E.U16 R28, desc[UR28][R16.64] ;  /* 0x0000001c101c7981 */ /* 0x000568000c1e1500 */
[----:B-1----:R-:W-:Y:S01]  /*0700*/  IMAD R10, R8, R45, RZ ;  /* 0x0000002d080a7224 */ /* 0x002fe200078e02ff */
[----:B0-----:R-:W-:Y:S01]  /*0710*/  SHF.L.U32 R7, R44, 0x1, RZ ;  /* 0x000000012c077819 */ /* 0x001fe200000006ff */
[----:B------:R-:W-:Y:S01]  /*0720*/  IMAD R8, R21, UR4, RZ ;  /* 0x0000000415087c24 */ /* 0x000fe2000f8e02ff */
[----:B------:R-:W-:Y:S01]  /*0730*/  SHF.R.U32.HI R5, RZ, 0x5, R0 ;  /* 0x00000005ff057819 */ /* 0x000fe20000011600 */
[----:B------:R0:W5:Y:S01]  /*0740*/  LDG.E.U16 R19, desc[UR28][R18.64] ;  /* 0x0000001c12137981 */ /* 0x000162000c1e1500 */
[----:B------:R-:W-:Y:S01]  /*0750*/  LEA R12, R45, R10, 0x3 ;  /* 0x0000000a2d0c7211 */ /* 0x000fe200078e18ff */
[----:B------:R-:W-:-:S04]  /*0760*/  IMAD.SHL.U32 R9, R8, 0x2, RZ ;  /* 0x0000000208097824 */ /* 0x000fc800078e00ff */
[----:B----4-:R-:W-:Y:S02]  /*0770*/  IMAD R14, R45, 0x8, R12 ;  /* 0x000000082d0e7824 */ /* 0x010fe400078e020c */
[----:B------:R-:W-:Y:S01]  /*0780*/  IMAD.HI R8, R8, 0x2, RZ ;  /* 0x0000000208087827 */ /* 0x000fe200078e02ff */
[----:B---3--:R-:W-:-:S03]  /*0790*/  IADD3 R7, P0, P2, R9, R22, R7 ;  /* 0x0000001609077210 */ /* 0x008fc60007a1e007 */
[----:B------:R-:W-:Y:S01]  /*07a0*/  IMAD.HI R44, R44, 0x2, RZ ;  /* 0x000000022c2c7827 */ /* 0x000fe200078e02ff */
[----:B--2---:R-:W-:-:S04]  /*07b0*/  LEA R16, R45, R14, 0x3 ;  /* 0x0000000e2d107211 */ /* 0x004fc800078e18ff */
[----:B------:R-:W-:Y:S02]  /*07c0*/  IADD3.X R9, PT, PT, R8, R23, R44, P0, P2 ;  /* 0x0000001708097210 */ /* 0x000fe400007e442c */
[----:B------:R-:W-:Y:S02]  /*07d0*/  LEA R8, R45, R16, 0x3 ;  /* 0x000000102d087211 */ /* 0x000fe400078e18ff */
[----:B------:R-:W-:Y:S02]  /*07e0*/  R2UR UR24, R5 ;  /* 0x00000000051872ca */ /* 0x000fe400000e0000 */
[----:B------:R-:W-:Y:S01]  /*07f0*/  LEA R62, P0, R10, R7, 0x1 ;  /* 0x000000070a3e7211 */ /* 0x000fe200078008ff */
[----:B0-----:R-:W-:Y:S01]  /*0800*/  IMAD R18, R45, 0x8, R8 ;  /* 0x000000082d127824 */ /* 0x001fe200078e0208 */
[----:B------:R-:W-:Y:S02]  /*0810*/  LOP3.LUT R5, R0, 0xc0, RZ, 0xc0, !PT ;  /* 0x000000c000057812 */ /* 0x000fe400078ec0ff */
[----:B------:R-:W-:Y:S01]  /*0820*/  R2UR UR14, R24 ;  /* 0x00000000180e72ca */ /* 0x000fe200000e0000 */
[----:B------:R-:W-:Y:S01]  /*0830*/  IMAD.SHL.U32 R24, R0, 0x2, RZ ;  /* 0x0000000200187824 */ /* 0x000fe200078e00ff */
[----:B------:R-:W-:-:S02]  /*0840*/  LEA.HI.X.SX32 R63, R10, R9, 0x1, P0 ;  /* 0x000000090a3f7211 */ /* 0x000fc400000f0eff */
[----:B------:R-:W-:Y:S02]  /*0850*/  SHF.R.U32.HI R5, RZ, 0x2, R5 ;  /* 0x00000002ff057819 */ /* 0x000fe40000011605 */
[----:B------:R-:W-:Y:S02]  /*0860*/  LEA R10, R45, R18, 0x3 ;  /* 0x000000122d0a7211 */ /* 0x000fe400078e18ff */
[----:B------:R-:W-:Y:S02]  /*0870*/  LOP3.LUT R23, R5, 0x1fe, R24, 0x78, !PT ;  /* 0x000001fe05177812 */ /* 0x000fe400078e7818 */
[-C--:B------:R-:W-:Y:S01]  /*0880*/  LEA R60, P2, R12, R7.reuse, 0x1 ;  /* 0x000000070c3c7211 */ /* 0x080fe200078408ff */
[----:B------:R-:W-:Y:S01]  /*0890*/  IMAD R5, R45, 0x8, R10 ;  /* 0x000000082d057824 */ /* 0x000fe200078e020a */
[-C--:B------:R-:W-:Y:S02]  /*08a0*/  LEA R58, P0, R14, R7.reuse, 0x1 ;  /* 0x000000070e3a7211 */ /* 0x080fe400078008ff */
[----:B------:R-:W-:-:S02]  /*08b0*/  LEA R56, P3, R16, R7, 0x1 ;  /* 0x0000000710387211 */ /* 0x000fc400078608ff */
[-C--:B------:R-:W-:Y:S02]  /*08c0*/  LEA.HI.X.SX32 R61, R12, R9.reuse, 0x1, P2 ;  /* 0x000000090c3d7211 */ /* 0x080fe400010f0eff */
[-C--:B------:R-:W-:Y:S02]  /*08d0*/  LEA.HI.X.SX32 R59, R14, R9.reuse, 0x1, P0 ;  /* 0x000000090e3b7211 */ /* 0x080fe400000f0eff */
[----:B------:R-:W-:Y:S02]  /*08e0*/  LEA.HI.X.SX32 R57, R16, R9, 0x1, P3 ;  /* 0x0000000910397211 */ /* 0x000fe400018f0eff */
[-C--:B------:R-:W-:Y:S02]  /*08f0*/  LEA R54, P0, R8, R7.reuse, 0x1 ;  /* 0x0000000708367211 */ /* 0x080fe400078008ff */
[-C--:B------:R-:W-:Y:S02]  /*0900*/  LEA R46, P2, R18, R7.reuse, 0x1 ;  /* 0x00000007122e7211 */ /* 0x080fe400078408ff */
[----:B------:R-:W-:-:S02]  /*0910*/  LEA R42, P3, R10, R7, 0x1 ;  /* 0x000000070a2a7211 */ /* 0x000fc400078608ff */
[C---:B------:R-:W-:Y:S02]  /*0920*/  LEA R40, P4, R5.reuse, R7, 0x1 ;  /* 0x0000000705287211 */ /* 0x040fe400078808ff */
[-C--:B------:R-:W-:Y:S02]  /*0930*/  LEA.HI.X.SX32 R55, R8, R9.reuse, 0x1, P0 ;  /* 0x0000000908377211 */ /* 0x080fe400000f0eff */
[-C--:B------:R-:W-:Y:S02]  /*0940*/  LEA.HI.X.SX32 R47, R18, R9.reuse, 0x1, P2 ;  /* 0x00000009122f7211 */ /* 0x080fe400010f0eff */
[-C--:B------:R-:W-:Y:S02]  /*0950*/  LEA.HI.X.SX32 R43, R10, R9.reuse, 0x1, P3 ;  /* 0x000000090a2b7211 */ /* 0x080fe400018f0eff */
[----:B------:R-:W-:Y:S02]  /*0960*/  LEA.HI.X.SX32 R41, R5, R9, 0x1, P4 ;  /* 0x0000000905297211 */ /* 0x000fe400020f0eff */
[----:B------:R-:W-:Y:S01]  /*0970*/  LOP3.LUT R22, R23, 0x40, RZ, 0x3c, !PT ;  /* 0x0000004017167812 */ /* 0x000fe200078e3cff */
[----:B------:R-:W-:Y:S06]  /*0980*/  @P1 BRA `(.L_x_5) ;  /* 0x0000000000181947 */ /* 0x000fec0003800000 */
[----:B------:R-:W-:Y:S01]  /*0990*/  ELECT P0, URZ, PT ;  /* 0x0000000000ff782f */ /* 0x000fe20003800000 */
[----:B------:R-:W-:Y:S01]  /*09a0*/  HFMA2 R5, -RZ, RZ, 0, 5.9604644775390625e-08 ;  /* 0x00000001ff057431 */ /* 0x000fe200000001ff */
[----:B------:R-:W-:Y:S01]  /*09b0*/  UMOV UR4, 0x40 ;  /* 0x0000004000047882 */ /* 0x000fe20000000000 */
[----:B------:R-:W-:Y:S01]  /*09c0*/  UVIRTCOUNT.DEALLOC.SMPOOL 0x80 ;  /* 0x000000800000784c */ /* 0x000fe20000000000 */
[----:B------:R-:W-:-:S09]  /*09d0*/  ULEA UR4, UR6, UR4, 0x18 ;  /* 0x0000000406047291 */ /* 0x000fd2000f8ec0ff */
[----:B------:R0:W-:Y:S03]  /*09e0*/  @P0 STS.U8 [UR4], R5 ;  /* 0x00000005ff000988 */ /* 0x0001e60008000004 */
.L_x_5:
[----:B------:R-:W-:Y:S01]  /*09f0*/  USHF.L.U32 UR4, UR24, 0x15, URZ ;  /* 0x0000001518047899 */ /* 0x000fe200080006ff */
[----:B------:R-:W-:Y:S01]  /*0a00*/  LOP3.LUT P2, RZ, R0, 0xff, RZ, 0xc0, !PT ;  /* 0x000000ff00ff7812 */ /* 0x000fe2000784c0ff */
[----:B------:R-:W-:Y:S01]  /*0a10*/  ULOP3.LUT UR18, UR24, 0x4, URZ, 0xc0, !UPT ;  /* 0x0000000418127892 */ /* 0x000fe2000f8ec0ff */
[----:B-----5:R1:W-:Y:S01]  /*0a20*/  STS.U16 [R23+UR13], R4 ;  /* 0x0000000417007988 */ /* 0x0203e2000800040d */
[----:B------:R-:W-:Y:S01]  /*0a30*/  ULOP3.LUT UR6, UR4, 0x600000, URZ, 0xc0, !UPT ;  /* 0x0060000004067892 */ /* 0x000fe2000f8ec0ff */
[----:B------:R-:W-:Y:S01]  /*0a40*/  PRMT R8, RZ, 0x7610, R8 ;  /* 0x00007610ff087816 */ /* 0x000fe20000000008 */
[----:B------:R-:W-:Y:S01]  /*0a50*/  UMOV UR5, 0x1 ;  /* 0x0000000100057882 */ /* 0x000fe20000000000 */
[----:B------:R2:W-:Y:S01]  /*0a60*/  STS.U16 [R23+UR13+0x400], R6 ;  /* 0x0004000617007988 */ /* 0x0005e2000800040d */
[----:B------:R-:W-:Y:S01]  /*0a70*/  ULEA UR15, UR18, UR6, 0x2 ;  /* 0x00000006120f7291 */ /* 0x000fe2000f8e10ff */
[----:B------:R-:W-:Y:S01]  /*0a80*/  PRMT R10, RZ, 0x7610, R10 ;  /* 0x00007610ff0a7816 */ /* 0x000fe2000000000a */
[----:B------:R-:W-:-:S02]  /*0a90*/  UIADD3 UR17, UPT, UPT, UR13, 0x4000, URZ ;  /* 0x000040000d117890 */ /* 0x000fc4000fffe0ff */
[----:B------:R3:W-:Y:S01]  /*0aa0*/  STS.U16 [R23+UR13+0x800], R26 ;  /* 0x0008001a17007988 */ /* 0x0007e2000800040d */
[----:B------:R-:W-:Y:S01]  /*0ab0*/  UIADD3 UR15, UPT, UPT, UR14, UR15, URZ ;  /* 0x0000000f0e0f7290 */ /* 0x000fe2000fffe0ff */
[----:B-1----:R-:W-:Y:S01]  /*0ac0*/  PRMT R4, RZ, 0x7610, R4 ;  /* 0x00007610ff047816 */ /* 0x002fe20000000004 */
[----:B------:R-:W-:Y:S01]  /*0ad0*/  VOTEU.ALL UP0, P2 ;  /* 0x0000000000ff7886 */ /* 0x000fe20001000000 */
[----:B------:R3:W-:Y:S01]  /*0ae0*/  STS.U16 [R23+UR13+0xc00], R28 ;  /* 0x000c001c17007988 */ /* 0x0007e2000800040d */
[----:B------:R-:W1:Y:S01]  /*0af0*/  LDCU UR11, c[0x0][0x3f0] ;  /* 0x00007e00ff0b77ac */ /* 0x000e620008000800 */
[----:B--2---:R-:W-:Y:S02]  /*0b00*/  PRMT R6, RZ, 0x7610, R6 ;  /* 0x00007610ff067816 */ /* 0x004fe40000000006 */
[----:B------:R3:W-:Y:S01]  /*0b10*/  STS.U16 [R22+UR13+0x200], R25 ;  /* 0x0002001916007988 */ /* 0x0007e2000800040d */
[----:B------:R-:W-:-:S04]  /*0b20*/  @!UP0 UIADD3 UR8, UPT, UPT, -UR5, 0x100000, URZ ;  /* 0x0010000005088890 */ /* 0x000fc8000fffe1ff */
[----:B------:R-:W-:Y:S02]  /*0b30*/  @!UP0 USHF.L.U32 UR9, UR8, 0xb, URZ ;  /* 0x0000000b08098899 */ /* 0x000fe400080006ff */
[----:B------:R-:W-:Y:S01]  /*0b40*/  @!UP0 USHF.L.U32 UR8, UR8, 0x1, URZ ;  /* 0x0000000108088899 */ /* 0x000fe200080006ff */
[----:B------:R-:W-:Y:S01]  /*0b50*/  VOTEU.ALL UP1, P2 ;  /* 0x0000000000ff7886 */ /* 0x000fe20001020000 */
[----:B------:R-:W-:Y:S01]  /*0b60*/  PRMT R12, RZ, 0x7610, R12 ;  /* 0x00007610ff0c7816 */ /* 0x000fe2000000000c */
[----:B------:R3:W-:Y:S01]  /*0b70*/  STS.U16 [R22+UR13+0x600], R11 ;  /* 0x0006000b16007988 */ /* 0x0007e2000800040d */
[----:B------:R-:W-:Y:S02]  /*0b80*/  PRMT R14, RZ, 0x7610, R14 ;  /* 0x00007610ff0e7816 */ /* 0x000fe4000000000e */
[----:B------:R-:W-:Y:S01]  /*0b90*/  PRMT R16, RZ, 0x7610, R16 ;  /* 0x00007610ff107816 */ /* 0x000fe20000000010 */
[----:B------:R3:W-:Y:S01]  /*0ba0*/  STS.U16 [R22+UR13+0xa00], R15 ;  /* 0x000a000f16007988 */ /* 0x0007e2000800040d */
[----:B------:R-:W-:-:S03]  /*0bb0*/  PRMT R18, RZ, 0x7610, R18 ;  /* 0x00007610ff127816 */ /* 0x000fc60000000012 */
[----:B------:R3:W-:Y:S01]  /*0bc0*/  STS.U16 [R22+UR13+0xe00], R19 ;  /* 0x000e001316007988 */ /* 0x0007e2000800040d */
[----:B-1----:R-:W-:Y:S01]  /*0bd0*/  ISETP.LT.AND P3, PT, RZ, UR11, PT ;  /* 0x0000000bff007c0c */ /* 0x002fe2000bf61270 */
[----:B------:R-:W-:Y:S01]  /*0be0*/  STTM.16dp32bit_t0_t15.x8 tmem[UR15], RZ ;  /* 0x000000ff000079ed */ /* 0x000fe2000898000f */
[----:B------:R-:W-:Y:S01]  /*0bf0*/  STTM.16dp32bit_t16_t31.x8 tmem[UR15+0x8], RZ ;  /* 0x000008ff000079ed */ /* 0x000fe200089a000f */
[----:B------:R-:W1:Y:S02]  /*0c00*/  FENCE.VIEW.ASYNC.T ;  /* 0x00000000000073c6 */ /* 0x000e640000000200 */
[----:B-1----:R-:W-:Y:S06]  /*0c10*/  BAR.SYNC.DEFER_BLOCKING 0x0 ;  /* 0x0000000000007b1d */ /* 0x002fec0000010000 */
[----:B------:R-:W1:Y:S02]  /*0c20*/  FENCE.VIEW.ASYNC.S ;  /* 0x00000000000073c6 */ /* 0x000e640000000000 */
[----:B-1----:R1:W2:Y:S02]  /*0c30*/  @!UP1 SYNCS.EXCH.64 URZ, [UR17], UR8 ;  /* 0x0000000811ff95b2 */ /* 0x0022a40008000100 */
[----:B--2---:R-:W-:Y:S06]  /*0c40*/  BAR.SYNC.DEFER_BLOCKING 0x0 ;  /* 0x0000000000007b1d */ /* 0x004fec0000010000 */
[----:B------:R-:W2:Y:S04]  /*0c50*/  @P3 LDG.E.U16 R4, desc[UR28][R62.64] ;  /* 0x0000001c3e043981 */ /* 0x000ea8000c1e1500 */
[----:B------:R-:W4:Y:S04]  /*0c60*/  @P3 LDG.E.U16 R6, desc[UR28][R60.64] ;  /* 0x0000001c3c063981 */ /* 0x000f28000c1e1500 */
[----:B------:R-:W3:Y:S04]  /*0c70*/  @P3 LDG.E.U16 R8, desc[UR28][R58.64] ;  /* 0x0000001c3a083981 */ /* 0x000ee8000c1e1500 */
[----:B------:R-:W3:Y:S04]  /*0c80*/  @P3 LDG.E.U16 R10, desc[UR28][R56.64] ;  /* 0x0000001c380a3981 */ /* 0x000ee8000c1e1500 */
[----:B------:R-:W3:Y:S04]  /*0c90*/  @P3 LDG.E.U16 R12, desc[UR28][R54.64] ;  /* 0x0000001c360c3981 */ /* 0x000ee8000c1e1500 */
[----:B------:R-:W3:Y:S04]  /*0ca0*/  @P3 LDG.E.U16 R14, desc[UR28][R46.64] ;  /* 0x0000001c2e0e3981 */ /* 0x000ee8000c1e1500 */
[----:B------:R-:W3:Y:S04]  /*0cb0*/  @P3 LDG.E.U16 R16, desc[UR28][R42.64] ;  /* 0x0000001c2a103981 */ /* 0x000ee8000c1e1500 */
[----:B------:R-:W3:Y:S01]  /*0cc0*/  @P3 LDG.E.U16 R18, desc[UR28][R40.64] ;  /* 0x0000001c28123981 */ /* 0x000ee2000c1e1500 */
[----:B-1----:R-:W-:-:S04]  /*0cd0*/  @!UP0 UIADD3 UR8, UPT, UPT, -UR5, 0x100000, URZ ;  /* 0x0010000005088890 */ /* 0x002fc8000fffe1ff */
[----:B------:R-:W-:Y:S02]  /*0ce0*/  @!UP0 USHF.L.U32 UR9, UR8, 0xb, URZ ;  /* 0x0000000b08098899 */ /* 0x000fe400080006ff */
[----:B------:R-:W-:Y:S01]  /*0cf0*/  @!UP0 USHF.L.U32 UR8, UR8, 0x1, URZ ;  /* 0x0000000108088899 */ /* 0x000fe200080006ff */
[----:B------:R-:W-:Y:S01]  /*0d00*/  VOTEU.ALL UP1, P2 ;  /* 0x0000000000ff7886 */ /* 0x000fe20001020000 */
[----:B------:R-:W-:-:S04]  /*0d10*/  @!UP0 UIADD3 UR4, UPT, UPT, -UR5, 0x100000, URZ ;  /* 0x0010000005048890 */ /* 0x000fc8000fffe1ff */
[----:B------:R-:W-:Y:S02]  /*0d20*/  @!UP0 USHF.L.U32 UR5, UR4, 0xb, URZ ;  /* 0x0000000b04058899 */ /* 0x000fe400080006ff */
[----:B------:R-:W-:Y:S02]  /*0d30*/  @!UP0 USHF.L.U32 UR4, UR4, 0x1, URZ ;  /* 0x0000000104048899 */ /* 0x000fe400080006ff */
[----:B------:R-:W-:Y:S01]  /*0d40*/  UIADD3 UR16, UPT, UPT, UR14, 0x100000, URZ ;  /* 0x001000000e107890 */ /* 0x000fe2000fffe0ff */
[----:B------:R-:W-:Y:S01]  /*0d50*/  ISETP.EQ.U32.AND P4, PT, RZ, UR24, P3 ;  /* 0x00000018ff007c0c */ /* 0x000fe20009f82070 */
[----:B------:R-:W-:Y:S02]  /*0d60*/  UIADD3 UR10, UPT, UPT, UR13, 0x2000, URZ ;  /* 0x000020000d0a7890 */ /* 0x000fe4000fffe0ff */
[----:B------:R-:W-:-:S04]  /*0d70*/  UIADD3 UR6, UPT, UPT, UR6, UR16, URZ ;  /* 0x0000001006067290 */ /* 0x000fc8000fffe0ff */
[----:B------:R-:W-:Y:S01]  /*0d80*/  ULEA UR18, UR18, UR6, 0x3 ;  /* 0x0000000612127291 */ /* 0x000fe2000f8e18ff */
[----:B------:R1:W0:Y:S01]  /*0d90*/  @!UP1 SYNCS.EXCH.64 URZ, [UR13+0x4008], UR8 ;  /* 0x004008080dff95b2 */ /* 0x0002220008000100 */
[----:B------:R-:W-:Y:S01]  /*0da0*/  VOTEU.ALL UP1, P2 ;  /* 0x0000000000ff7886 */ /* 0x000fe20001020000 */
[----:B--2---:R1:W-:Y:S04]  /*0db0*/  STS.U16 [R23+UR13+0x1000], R4 ;  /* 0x0010000417007988 */ /* 0x0043e8000800040d */
[----:B----4-:R1:W-:Y:S04]  /*0dc0*/  STS.U16 [R23+UR13+0x1200], R6 ;  /* 0x0012000617007988 */ /* 0x0103e8000800040d */
[----:B---3--:R1:W-:Y:S04]  /*0dd0*/  STS.U16 [R23+UR13+0x1400], R8 ;  /* 0x0014000817007988 */ /* 0x0083e8000800040d */
[----:B------:R1:W-:Y:S04]  /*0de0*/  STS.U16 [R23+UR13+0x1600], R10 ;  /* 0x0016000a17007988 */ /* 0x0003e8000800040d */
[----:B------:R1:W-:Y:S04]  /*0df0*/  STS.U16 [R23+UR13+0x1800], R12 ;  /* 0x0018000c17007988 */ /* 0x0003e8000800040d */
[----:B------:R1:W-:Y:S04]  /*0e00*/  STS.U16 [R23+UR13+0x1a00], R14 ;  /* 0x001a000e17007988 */ /* 0x0003e8000800040d */
[----:B------:R1:W-:Y:S04]  /*0e10*/  STS.U16 [R23+UR13+0x1c00], R16 ;  /* 0x001c001017007988 */ /* 0x0003e8000800040d */
[----:B------:R1:W-:Y:S01]  /*0e20*/  STS.U16 [R23+UR13+0x1e00], R18 ;  /* 0x001e001217007988 */ /* 0x0003e2000800040d */
[----:B0-----:R0:W-:Y:S06]  /*0e30*/  MEMBAR.ALL.CTA ;  /* 0x0000000000007992 */ /* 0x0011ec0000008000 */
[----:B0-----:R-:W-:Y:S04]  /*0e40*/  FENCE.VIEW.ASYNC.S ;  /* 0x00000000000073c6 */ /* 0x001fe80000000000 */
[----:B------:R-:W0:Y:S02]  /*0e50*/  FENCE.VIEW.ASYNC.S ;  /* 0x00000000000073c6 */ /* 0x000e240000000000 */
[----:B0-----:R1:W0:Y:S02]  /*0e60*/  @!UP1 SYNCS.EXCH.64 URZ, [UR13+0x2000], UR4 ;  /* 0x002000040dff95b2 */ /* 0x0012240008000100 */
[----:B0-----:R-:W-:Y:S06]  /*0e70*/  BAR.SYNC.DEFER_BLOCKING 0x0 ;  /* 0x0000000000007b1d */ /* 0x001fec0000010000 */
[----:B-1----:R-:W-:Y:S05]  /*0e80*/  @!P4 BRA `(.L_x_6) ;  /* 0x000000000068c947 */ /* 0x002fea0003800000 */
[----:B------:R-:W-:Y:S02]  /*0e90*/  UIADD3 UR4, UPT, UPT, UR13, 0x1000, URZ ;  /* 0x000010000d047890 */ /* 0x000fe4000fffe0ff */
[----:B------:R-:W-:Y:S02]  /*0ea0*/  USHF.R.U32.HI UR6, URZ, 0x4, UR13 ;  /* 0x00000004ff067899 */ /* 0x000fe4000801160d */
[----:B------:R-:W-:Y:S02]  /*0eb0*/  USHF.R.U32.HI UR4, URZ, 0x4, UR4 ;  /* 0x00000004ff047899 */ /* 0x000fe40008011604 */
[----:B------:R-:W-:Y:S02]  /*0ec0*/  USGXT.U32 UR6, UR6, 0xe ;  /* 0x0000000e0606789a */ /* 0x000fe40008000000 */
[----:B------:R-:W-:Y:S01]  /*0ed0*/  USGXT.U32 UR8, UR4, 0xe ;  /* 0x0000000e0408789a */ /* 0x000fe20008000000 */
[----:B------:R-:W-:Y:S01]  /*0ee0*/  UMOV UR20, 0x80 ;  /* 0x0000008000147882 */ /* 0x000fe20000000000 */
[----:B------:R-:W-:Y:S01]  /*0ef0*/  UMOV UR21, 0x40004040 ;  /* 0x4000404000157882 */ /* 0x000fe20000000000 */
[----:B------:R-:W-:Y:S01]  /*0f00*/  UMOV UR22, 0xfffffffe ;  /* 0xfffffffe00167882 */ /* 0x000fe20000000000 */
[----:B------:R-:W-:Y:S01]  /*0f10*/  UMOV UR23, 0x7fffbfdf ;  /* 0x7fffbfdf00177882 */ /* 0x000fe20000000000 */
[----:B------:R-:W-:Y:S01]  /*0f20*/  UMOV UR7, URZ ;  /* 0x000000ff00077c82 */ /* 0x000fe20008000000 */
[----:B------:R-:W-:Y:S01]  /*0f30*/  UMOV UR9, URZ ;  /* 0x000000ff00097c82 */ /* 0x000fe20008000000 */
[----:B------:R-:W-:-:S02]  /*0f40*/  UIADD3.64 UR20, UPT, UPT, UR6, UR20, URZ ;  /* 0x0000001406147297 */ /* 0x000fc4000fffe0ff */
[----:B------:R-:W-:Y:S01]  /*0f50*/  UIADD3.64 UR22, UPT, UPT, UR8, -UR22, URZ ;  /* 0x8000001608167297 */ /* 0x000fe2000fffe0ff */
[----:B------:R-:W-:Y:S01]  /*0f60*/  UMOV UR26, 0x0 ;  /* 0x00000000001a7882 */ /* 0x000fe20000000000 */
[----:B------:R-:W-:Y:S01]  /*0f70*/  UMOV UR27, 0x4108010 ;  /* 0x04108010001b7882 */ /* 0x000fe20000000000 */
[----:B------:R-:W-:Y:S01]  /*0f80*/  UMOV UR4, UR10 ;  /* 0x0000000a00047c82 */ /* 0x000fe20008000000 */
[----:B------:R-:W-:Y:S01]  /*0f90*/  UMOV UR5, URZ ;  /* 0x000000ff00057c82 */ /* 0x000fe20008000000 */
[----:B------:R-:W-:Y:S01]  /*0fa0*/  UMOV UR7, 0x40004040 ;  /* 0x4000404000077882 */ /* 0x000fe20000000000 */
[----:B------:R-:W-:Y:S01]  /*0fb0*/  UMOV UR9, 0x80004020 ;  /* 0x8000402000097882 */ /* 0x000fe20000000000 */
[----:B------:R-:W-:Y:S01]  /*0fc0*/  UMOV UR30, 0x0 ;  /* 0x00000000001e7882 */ /* 0x000fe20000000000 */
[----:B------:R-:W-:Y:S01]  /*0fd0*/  UMOV UR31, 0x4108010 ;  /* 0x04108010001f7882 */ /* 0x000fe20000000000 */
[----:B------:R-:W-:Y:S01]  /*0fe0*/  UMOV UR4, UR4 ;  /* 0x0000000400047c82 */ /* 0x000fe20008000000 */
[----:B------:R0:W-:Y:S01]  /*0ff0*/  UTCHMMA gdesc[UR6], gdesc[UR8], tmem[UR16], tmem[UR26], idesc[UR27], !UPT ;  /* 0x00ff1a08060075ea */ /* 0x0001e2000f800010 */
[----:B------:R0:W-:Y:S01]  /*1000*/  UTCHMMA gdesc[UR20], gdesc[UR22], tmem[UR16], tmem[UR30], idesc[UR31], UPT ;  /* 0x00ff1e16140075ea */ /* 0x0001e2000b800010 */
[----:B------:R0:W-:Y:S01]  /*1010*/  UTCBAR [UR4], URZ ;  /* 0x000000ff040073e9 */ /* 0x0001e200080000ff */
[----:B------:R-:W-:Y:S01]  /*1020*/  NOP ;  /* 0x0000000000007918 */ /* 0x000fe20000000000 */
.L_x_6:
[----:B------:R-:W-:Y:S05]  /*1030*/  @!P3 BRA `(.L_x_7) ;  /* 0x000000000008b947 */ /* 0x000fea0003800000 */
[----:B------:R-:W1:Y:S02]  /*1040*/  SYNCS.PHASECHK.TRANS64.TRYWAIT P0, [UR13+0x2000], RZ ;  /* 0x002000ffff0075a7 */ /* 0x000e64000800110d */
[----:B-1----:R-:W-:Y:S05]  /*1050*/  @!P0 BRA `(.L_x_8) ;  /* 0x00000030001c8947 */ /* 0x002fea0003800000 */
.L_x_7:
[----:B------:R-:W-:Y:S01]  /*1060*/  BAR.SYNC.DEFER_BLOCKING 0x0 ;  /* 0x0000000000007b1d */ /* 0x000fe20000010000 */
[----:B------:R-:W-:Y:S02]  /*1070*/  ISETP.GE.U32.AND P5, PT, R21, 0x10, PT ;  /* 0x000000101500780c */ /* 0x000fe40003fa6070 */
[----:B------:R-:W-:Y:S02]  /*1080*/  LOP3.LUT R21, R24, 0x1e, RZ, 0xc0, !PT ;  /* 0x0000001e18157812 */ /* 0x000fe400078ec0ff */
[----:B------:R-:W-:Y:S01]  /*1090*/  LOP3.LUT R49, R0, 0xff, RZ, 0xc0, !PT ;  /* 0x000000ff00317812 */ /* 0x000fe200078ec0ff */
[----:B0-----:R-:W0:Y:S01]  /*10a0*/  LDCU UR6, c[0x0][0x3a8] ;  /* 0x00007500ff0677ac */ /* 0x001e220008000800 */
[----:B------:R-:W-:Y:S01]  /*10b0*/  LOP3.LUT R50, R21, 0x60, R0, 0xf8, !PT ;  /* 0x0000006015327812 */ /* 0x000fe200078ef800 */
[----:B------:R-:W-:Y:S01]  /*10c0*/  LDTM.16dp32bit_t0_t15.x16 R4, tmem[UR18] ;  /* 0x00000012000479ee */ /* 0x000fe20008a00000 */
[----:B------:R-:W0:Y:S01]  /*10d0*/  LDTM.16dp32bit_t16_t31.x16 R4, tmem[UR18+0x10] ;  /* 0x00001012000479ee */ /* 0x000e220008a20000 */
[----:B------:R-:W1:Y:S01]  /*10e0*/  LDC R53, c[0x0][0x3d8] ;  /* 0x0000f600ff357b82 */ /* 0x000e620000000800 */
[----:B------:R-:W2:Y:S01]  /*10f0*/  LDCU.64 UR20, c[0x0][0x3d0] ;  /* 0x00007a00ff1477ac */ /* 0x000ea20008000a00 */
[----:B------:R-:W-:-:S02]  /*1100*/  LEA.HI R21, R49, R50, RZ, 0x19 ;  /* 0x0000003231157211 */ /* 0x000fc400078fc8ff */
[----:B------:R-:W-:Y:S02]  /*1110*/  PRMT R66, RZ, 0x7610, R66 ;  /* 0x00007610ff427816 */ /* 0x000fe40000000042 */
[----:B------:R-:W-:Y:S02]  /*1120*/  LEA R21, R21, UR13, 0x2 ;  /* 0x0000000d15157c11 */ /* 0x000fe4000f8e10ff */
[----:B------:R-:W-:Y:S02]  /*1130*/  PRMT R68, RZ, 0x7610, R68 ;  /* 0x00007610ff447816 */ /* 0x000fe40000000044 */
[----:B------:R-:W-:Y:S01]  /*1140*/  PRMT R70, RZ, 0x7610, R70 ;  /* 0x00007610ff467816 */ /* 0x000fe20000000046 */
[----:B------:R-:W3:Y:S01]  /*1150*/  @!P2 SYNCS.CCTL.IV [UR13+0x2000] ;  /* 0x00200000ff00a9b1 */ /* 0x000ee2000800000d */
[----:B------:R-:W-:Y:S01]  /*1160*/  NOP ;  /* 0x0000000000007918 */ /* 0x000fe20000000000 */
[----:B--2---:R-:W-:Y:S01]  /*1170*/  UIMAD UR4, UR12, UR20, URZ ;  /* 0x000000140c0472a4 */ /* 0x004fe2000f8e02ff */
[----:B------:R-:W-:-:S02]  /*1180*/  IMAD R20, R20, UR21, RZ ;  /* 0x0000001514147c24 */ /* 0x000fc4000f8e02ff */
[----:B0-----:R-:W-:Y:S01]  /*1190*/  FMUL R25, R4, UR6 ;  /* 0x0000000604197c20 */ /* 0x001fe20008400000 */
[----:B------:R-:W-:Y:S01]  /*11a0*/  FMUL R26, R5, UR6 ;  /* 0x00000006051a7c20 */ /* 0x000fe20008400000 */
[----:B------:R-:W-:Y:S01]  /*11b0*/  FMUL R27, R6, UR6 ;  /* 0x00000006061b7c20 */ /* 0x000fe20008400000 */
[----:B------:R-:W-:Y:S01]  /*11c0*/  FMUL R28, R7, UR6 ;  /* 0x00000006071c7c20 */ /* 0x000fe20008400000 */
[----:B------:R-:W-:Y:S01]  /*11d0*/  FMUL R29, R8, UR6 ;  /* 0x00000006081d7c20 */ /* 0x000fe20008400000 */
[----:B------:R-:W-:Y:S01]  /*11e0*/  FMUL R30, R18, UR6 ;  /* 0x00000006121e7c20 */ /* 0x000fe20008400000 */
[----:B------:R-:W-:Y:S01]  /*11f0*/  USHF.L.U32 UR5, UR4, 0x1, URZ ;  /* 0x0000000104057899 */ /* 0x000fe200080006ff */
[----:B------:R-:W-:Y:S01]  /*1200*/  FMNMX3 R27, R25, R26, R27, !PT ;  /* 0x0000001a191b7276 */ /* 0x000fe2000780001b */
[----:B------:R-:W-:Y:S01]  /*1210*/  FMUL R25, R9, UR6 ;  /* 0x0000000609197c20 */ /* 0x000fe20008400000 */
[----:B------:R-:W-:Y:S01]  /*1220*/  FMUL R26, R10, UR6 ;  /* 0x000000060a1a7c20 */ /* 0x000fe20008400000 */
[----:B-1----:R-:W-:Y:S01]  /*1230*/  IMAD R24, R3, R53, RZ ;  /* 0x0000003503187224 */ /* 0x002fe200078e02ff */
[----:B------:R-:W-:Y:S01]  /*1240*/  FMNMX3 R29, R27, R28, R29, !PT ;  /* 0x0000001c1b1d7276 */ /* 0x000fe2000780001d */
[----:B------:R-:W-:Y:S01]  /*1250*/  FMUL R27, R11, UR6 ;  /* 0x000000060b1b7c20 */ /* 0x000fe20008400000 */
[----:B------:R-:W-:-:S02]  /*1260*/  FMUL R28, R12, UR6 ;  /* 0x000000060c1c7c20 */ /* 0x000fc40008400000 */
[----:B------:R-:W-:Y:S01]  /*1270*/  FMNMX3 R29, R29, R25, R26, !PT ;  /* 0x000000191d1d7276 */ /* 0x000fe2000780001a */
[----:B------:R-:W-:Y:S01]  /*1280*/  FMUL R25, R13, UR6 ;  /* 0x000000060d197c20 */ /* 0x000fe20008400000 */
[----:B------:R-:W-:Y:S02]  /*1290*/  FMUL R26, R14, UR6 ;  /* 0x000000060e1a7c20 */ /* 0x000fe40008400000 */
[----:B------:R-:W-:Y:S01]  /*12a0*/  FMNMX3 R27, R29, R27, R28, !PT ;  /* 0x0000001b1d1b7276 */ /* 0x000fe2000780001c */
[----:B------:R-:W-:Y:S01]  /*12b0*/  FMUL R28, R15, UR6 ;  /* 0x000000060f1c7c20 */ /* 0x000fe20008400000 */
[----:B------:R-:W-:Y:S02]  /*12c0*/  FMUL R29, R16, UR6 ;  /* 0x00000006101d7c20 */ /* 0x000fe40008400000 */
[----:B------:R-:W-:Y:S01]  /*12d0*/  FMNMX3 R31, R27, R25, R26, !PT ;  /* 0x000000191b1f7276 */ /* 0x000fe2000780001a */
[----:B------:R-:W-:Y:S01]  /*12e0*/  FMUL R25, R17, UR6 ;  /* 0x0000000611197c20 */ /* 0x000fe20008400000 */
[----:B------:R-:W0:Y:S02]  /*12f0*/  LDC.64 R26, c[0x0][0x390] ;  /* 0x0000e400ff1a7b82 */ /* 0x000e240000000a00 */
[----:B------:R-:W-:Y:S01]  /*1300*/  FMNMX3 R29, R31, R28, R29, !PT ;  /* 0x0000001c1f1d7276 */ /* 0x000fe2000780001d */
[----:B------:R-:W-:-:S03]  /*1310*/  FMUL R28, R19, UR6 ;  /* 0x00000006131c7c20 */ /* 0x000fc60008400000 */
[----:B------:R-:W-:-:S04]  /*1320*/  FMNMX3 R25, R29, R25, R30, !PT ;  /* 0x000000191d197276 */ /* 0x000fc8000780001e */
[----:B------:R-:W-:Y:S01]  /*1330*/  FMNMX R28, R28, R25, !PT ;  /* 0x000000191c1c7209 */ /* 0x000fe20007800000 */
[C---:B------:R-:W-:Y:S02]  /*1340*/  IMAD.SHL.U32 R25, R20.reuse, 0x2, RZ ;  /* 0x0000000214197824 */ /* 0x040fe400078e00ff */
[----:B------:R-:W-:Y:S02]  /*1350*/  IMAD.HI R20, R20, 0x2, RZ ;  /* 0x0000000214147827 */ /* 0x000fe400078e02ff */
[----:B------:R-:W1:Y:S01]  /*1360*/  SHFL.BFLY PT, R29, R28, 0x10, 0x1f ;  /* 0x0e001f001c1d7f89 */ /* 0x000e6200000e0000 */
[----:B0-----:R-:W-:Y:S01]  /*1370*/  IADD3 R25, P0, P6, R25, UR5, R26 ;  /* 0x0000000519197c10 */ /* 0x001fe2000fe1e01a */
[----:B------:R-:W-:Y:S01]  /*1380*/  UIMAD.WIDE UR4, UR4, 0x2, URZ ;  /* 0x00000002040478a5 */ /* 0x000fe2000f8e02ff */
[----:B------:R-:W-:-:S05]  /*1390*/  LEA R26, R53, R24, 0x2 ;  /* 0x00000018351a7211 */ /* 0x000fca00078e10ff */
[----:B------:R-:W-:Y:S02]  /*13a0*/  IADD3.X R51, PT, PT, R20, UR5, R27, P0, P6 ;  /* 0x0000000514337c10 */ /* 0x000fe400087ec41b */
[C---:B------:R-:W-:Y:S02]  /*13b0*/  ISETP.GE.U32.AND P6, PT, R49.reuse, 0x80, PT ;  /* 0x000000803100780c */ /* 0x040fe40003fc6070 */
[----:B------:R-:W-:Y:S02]  /*13c0*/  LEA R20, R49, UR13, 0x2 ;  /* 0x0000000d31147c11 */ /* 0x000fe4000f8e10ff */
[----:B------:R-:W-:Y:S02]  /*13d0*/  LEA R38, P0, R24, R25, 0x1 ;  /* 0x0000001918267211 */ /* 0x000fe400078008ff */
[----:B-1----:R-:W-:Y:S02]  /*13e0*/  FMNMX R28, R28, R29, !PT ;  /* 0x0000001d1c1c7209 */ /* 0x002fe40007800000 */
[----:B------:R-:W-:Y:S01]  /*13f0*/  LEA.HI.X.SX32 R39, R24, R51, 0x1, P0 ;  /* 0x0000003318277211 */ /* 0x000fe200000f0eff */
[----:B------:R-:W-:Y:S01]  /*1400*/  IMAD R24, R53, 0x4, R26 ;  /* 0x0000000435187824 */ /* 0x000fe200078e021a */
[C---:B------:R-:W-:Y:S01]  /*1410*/  LEA R36, P0, R26.reuse, R25, 0x1 ;  /* 0x000000191a247211 */ /* 0x040fe200078008ff */
[----:B---3--:R0:W-:Y:S03]  /*1420*/  @!P5 STS [R21+0x1000], R28 ;  /* 0x0010001c1500d388 */ /* 0x0081e60000000800 */
[----:B------:R-:W-:Y:S01]  /*1430*/  LEA.HI.X.SX32 R37, R26, R51, 0x1, P0 ;  /* 0x000000331a257211 */ /* 0x000fe200000f0eff */
[----:B------:R-:W-:Y:S01]  /*1440*/  BAR.SYNC.DEFER_BLOCKING 0x0 ;  /* 0x0000000000007b1d */ /* 0x000fe20000010000 */
[----:B------:R-:W-:-:S02]  /*1450*/  LEA R34, P0, R24, R25, 0x1 ;  /* 0x0000001918227211 */ /* 0x000fc400078008ff */
[C---:B------:R-:W-:Y:S02]  /*1460*/  LEA R26, R53.reuse, R24, 0x2 ;  /* 0x00000018351a7211 */ /* 0x040fe400078e10ff */
[----:B------:R-:W-:Y:S02]  /*1470*/  LEA.HI.X.SX32 R35, R24, R51, 0x1, P0 ;  /* 0x0000003318237211 */ /* 0x000fe400000f0eff */
[----:B------:R-:W-:Y:S01]  /*1480*/  LEA R32, P0, R26, R25, 0x1 ;  /* 0x000000191a207211 */ /* 0x000fe200078008ff */
[----:B------:R-:W-:-:S03]  /*1490*/  IMAD R24, R53, 0x4, R26 ;  /* 0x0000000435187824 */ /* 0x000fc600078e021a */
[----:B------:R-:W-:Y:S02]  /*14a0*/  LEA.HI.X.SX32 R33, R26, R51, 0x1, P0 ;  /* 0x000000331a217211 */ /* 0x000fe400000f0eff */
[C---:B------:R-:W-:Y:S02]  /*14b0*/  LEA R30, P0, R24.reuse, R25, 0x1 ;  /* 0x00000019181e7211 */ /* 0x040fe400078008ff */
[C---:B------:R-:W-:Y:S02]  /*14c0*/  LEA R26, R53.reuse, R24, 0x2 ;  /* 0x00000018351a7211 */ /* 0x040fe400078e10ff */
[----:B------:R-:W-:Y:S02]  /*14d0*/  LEA.HI.X.SX32 R31, R24, R51, 0x1, P0 ;  /* 0x00000033181f7211 */ /* 0x000fe400000f0eff */
[----:B0-----:R-:W-:Y:S01]  /*14e0*/  LEA R28, P0, R26, R25, 0x1 ;  /* 0x000000191a1c7211 */ /* 0x001fe200078008ff */
[----:B------:R-:W-:-:S03]  /*14f0*/  IMAD R24, R53, 0x4, R26 ;  /* 0x0000000435187824 */ /* 0x000fc600078e021a */
[----:B------:R-:W-:Y:S01]  /*1500*/  LEA.HI.X.SX32 R29, R26, R51, 0x1, P0 ;  /* 0x000000331a1d7211 */ /* 0x000fe200000f0eff */
[----:B------:R-:W0:Y:S01]  /*1510*/  @!P6 LDS R44, [R20+0x1000] ;  /* 0x00100000142ce984 */ /* 0x000e220000000800 */
[C---:B------:R-:W-:Y:S02]  /*1520*/  LEA R26, P0, R24.reuse, R25, 0x1 ;  /* 0x00000019181a7211 */ /* 0x040fe400078008ff */
[----:B------:R-:W-:Y:S02]  /*1530*/  LEA R52, R53, R24, 0x2 ;  /* 0x0000001835347211 */ /* 0x000fe400078e10ff */
[----:B------:R-:W-:Y:S02]  /*1540*/  LEA.HI.X.SX32 R27, R24, R51, 0x1, P0 ;  /* 0x00000033181b7211 */ /* 0x000fe400000f0eff */
[----:B------:R-:W-:-:S04]  /*1550*/  LEA R24, P0, R52, R25, 0x1 ;  /* 0x0000001934187211 */ /* 0x000fc800078008ff */
[----:B------:R-:W-:Y:S02]  /*1560*/  LEA.HI.X.SX32 R25, R52, R51, 0x1, P0 ;  /* 0x0000003334197211 */ /* 0x000fe400000f0eff */
[----:B------:R-:W-:-:S04]  /*1570*/  LOP3.LUT P0, RZ, R0, 0x1, RZ, 0xc0, !PT ;  /* 0x0000000100ff7812 */ /* 0x000fc8000780c0ff */
[----:B------:R-:W-:Y:S01]  /*1580*/  ISETP.LT.U32.AND P0, PT, R49, 0x80, !P0 ;  /* 0x000000803100780c */ /* 0x000fe20004701070 */
[----:B0-----:R-:W0:Y:S02]  /*1590*/  SHFL.BFLY PT, R3, R44, 0x1, 0x1f ;  /* 0x0c201f002c037f89 */ /* 0x001e2400000e0000 */
[----:B0-----:R-:W-:Y:S02]  /*15a0*/  FMNMX R49, R44, R3, !PT ;  /* 0x000000032c317209 */ /* 0x001fe40007800000 */
[----:B------:R-:W-:-:S08]  /*15b0*/  LEA R3, R50, UR13, 0x2 ;  /* 0x0000000d32037c11 */ /* 0x000fd0000f8e10ff */
[----:B------:R-:W-:Y:S01]  /*15c0*/  @P0 STS [R20+0x1000], R49 ;  /* 0x0010003114000388 */ /* 0x000fe20000000800 */
[----:B------:R-:W-:Y:S06]  /*15d0*/  BAR.SYNC.DEFER_BLOCKING 0x0 ;  /* 0x0000000000007b1d */ /* 0x000fec0000010000 */
[----:B------:R-:W0:Y:S02]  /*15e0*/  LDS R44, [R3+0x1000] ;  /* 0x00100000032c7984 */ /* 0x000e240000000800 */
[----:B0-----:R-:W-:-:S05]  /*15f0*/  FMNMX R44, R44, -INF , !PT ;  /* 0xff8000002c2c7809 */ /* 0x001fca0007800000 */
[--C-:B------:R-:W-:Y:S01]  /*1600*/  FFMA R4, R4, UR6, -R44.reuse ;  /* 0x0000000604047c23 */ /* 0x100fe2000800082c */
[--C-:B------:R-:W-:Y:S01]  /*1610*/  FFMA R5, R5, UR6, -R44.reuse ;  /* 0x0000000605057c23 */ /* 0x100fe2000800082c */
[--C-:B------:R-:W-:Y:S01]  /*1620*/  FFMA R6, R6, UR6, -R44.reuse ;  /* 0x0000000606067c23 */ /* 0x100fe2000800082c */
[--C-:B------:R-:W-:Y:S01]  /*1630*/  FFMA R7, R7, UR6, -R44.reuse ;  /* 0x0000000607077c23 */ /* 0x100fe2000800082c */
[----:B------:R-:W-:Y:S01]  /*1640*/  FMUL R4, R4, 1.4426950216293334961 ;  /* 0x3fb8aa3b04047820 */ /* 0x000fe20000400000 */
[----:B------:R-:W-:Y:S01]  /*1650*/  FMUL R5, R5, 1.4426950216293334961 ;  /* 0x3fb8aa3b05057820 */ /* 0x000fe20000400000 */
[----:B------:R-:W-:Y:S01]  /*1660*/  FMUL R6, R6, 1.4426950216293334961 ;  /* 0x3fb8aa3b06067820 */ /* 0x000fe20000400000 */
[----:B------:R-:W-:Y:S01]  /*1670*/  FMUL R7, R7, 1.4426950216293334961 ;  /* 0x3fb8aa3b07077820 */ /* 0x000fe20000400000 */
[--C-:B------:R-:W-:Y:S01]  /*1680*/  FFMA R8, R8, UR6, -R44.reuse ;  /* 0x0000000608087c23 */ /* 0x100fe2000800082c */
[--C-:B------:R-:W-:Y:S01]  /*1690*/  FFMA R9, R9, UR6, -R44.reuse ;  /* 0x0000000609097c23 */ /* 0x100fe2000800082c */
[----:B------:R-:W-:Y:S01]  /*16a0*/  MUFU.EX2 R4, R4 ;  /* 0x0000000400047308 */ /* 0x000fe20000000800 */
[--C-:B------:R-:W-:Y:S01]  /*16b0*/  FFMA R10, R10, UR6, -R44.reuse ;  /* 0x000000060a0a7c23 */ /* 0x100fe2000800082c */
[----:B------:R-:W-:Y:S01]  /*16c0*/  FMUL R8, R8, 1.4426950216293334961 ;  /* 0x3fb8aa3b08087820 */ /* 0x000fe20000400000 */
[----:B------:R-:W-:Y:S01]  /*16d0*/  FMUL R9, R9, 1.4426950216293334961 ;  /* 0x3fb8aa3b09097820 */ /* 0x000fe20000400000 */
[--C-:B------:R-:W-:Y:S01]  /*16e0*/  FFMA R12, R12, UR6, -R44.reuse ;  /* 0x000000060c0c7c23 */ /* 0x100fe2000800082c */
[----:B------:R-:W-:Y:S01]  /*16f0*/  FMUL R10, R10, 1.4426950216293334961 ;  /* 0x3fb8aa3b0a0a7820 */ /* 0x000fe20000400000 */
[----:B------:R-:W-:-:S02]  /*1700*/  FFMA R11, R11, UR6, -R44 ;  /* 0x000000060b0b7c23 */ /* 0x000fc4000800082c */
[----:B------:R-:W0:Y:S01]  /*1710*/  MUFU.EX2 R5, R5 ;  /* 0x0000000500057308 */ /* 0x000e220000000800 */
[----:B------:R-:W-:Y:S01]  /*1720*/  FMUL R49, R12, 1.4426950216293334961 ;  /* 0x3fb8aa3b0c317820 */ /* 0x000fe20000400000 */
[----:B------:R-:W-:Y:S01]  /*1730*/  FMUL R11, R11, 1.4426950216293334961 ;  /* 0x3fb8aa3b0b0b7820 */ /* 0x000fe20000400000 */
[----:B------:R-:W-:-:S04]  /*1740*/  FFMA R12, R13, UR6, -R44 ;  /* 0x000000060d0c7c23 */ /* 0x000fc8000800082c */
[----:B------:R-:W-:Y:S01]  /*1750*/  FMUL R50, R12, 1.4426950216293334961 ;  /* 0x3fb8aa3b0c327820 */ /* 0x000fe20000400000 */
[----:B------:R-:W1:Y:S01]  /*1760*/  MUFU.EX2 R6, R6 ;  /* 0x0000000600067308 */ /* 0x000e620000000800 */
[----:B------:R-:W-:-:S04]  /*1770*/  FFMA R12, R14, UR6, -R44 ;  /* 0x000000060e0c7c23 */ /* 0x000fc8000800082c */
[----:B------:R-:W-:Y:S01]  /*1780*/  FMUL R51, R12, 1.4426950216293334961 ;  /* 0x3fb8aa3b0c337820 */ /* 0x000fe20000400000 */
[--C-:B------:R-:W-:Y:S02]  /*1790*/  FFMA R12, R15, UR6, -R44.reuse ;  /* 0x000000060f0c7c23 */ /* 0x100fe4000800082c */
[----:B------:R-:W2:Y:S01]  /*17a0*/  MUFU.EX2 R7, R7 ;  /* 0x0000000700077308 */ /* 0x000ea20000000800 */
[----:B0-----:R-:W-:Y:S01]  /*17b0*/  FADD R53, R4, R5 ;  /* 0x0000000504357221 */ /* 0x001fe20000000000 */
[----:B------:R-:W-:Y:S01]  /*17c0*/  FMUL R52, R12, 1.4426950216293334961 ;  /* 0x3fb8aa3b0c347820 */ /* 0x000fe20000400000 */
[----:B------:R-:W-:-:S05]  /*17d0*/  FFMA R12, R16, UR6, -R44 ;  /* 0x00000006100c7c23 */ /* 0x000fca000800082c */
[----:B------:R-:W0:Y:S01]  /*17e0*/  MUFU.EX2 R8, R8 ;  /* 0x0000000800087308 */ /* 0x000e220000000800 */
[----:B-1----:R-:W-:-:S07]  /*17f0*/  FADD R64, R6, R53 ;  /* 0x0000003506407221 */ /* 0x002fce0000000000 */
[----:B------:R-:W1:Y:S01]  /*1800*/  MUFU.EX2 R9, R9 ;  /* 0x0000000900097308 */ /* 0x000e620000000800 */
[----:B--2---:R-:W-:-:S07]  /*1810*/  FADD R53, R7, R64 ;  /* 0x0000004007357221 */ /* 0x004fce0000000000 */
[----:B------:R-:W2:Y:S08]  /*1820*/  MUFU.EX2 R10, R10 ;  /* 0x0000000a000a7308 */ /* 0x000eb00000000800 */
[----:B------:R-:W3:Y:S08]  /*1830*/  MUFU.EX2 R11, R11 ;  /* 0x0000000b000b7308 */ /* 0x000ef00000000800 */
[----:B------:R4:W5:Y:S08]  /*1840*/  MUFU.EX2 R13, R49 ;  /* 0x00000031000d7308 */ /* 0x0009700000000800 */
[----:B------:R0:W2:Y:S01]  /*1850*/  MUFU.EX2 R14, R50 ;  /* 0x00000032000e7308 */ /* 0x0000a20000000800 */
[----:B----4-:R-:W-:Y:S01]  /*1860*/  FMUL R49, R12, 1.4426950216293334961 ;  /* 0x3fb8aa3b0c317820 */ /* 0x010fe20000400000 */
[----:B------:R-:W-:-:S06]  /*1870*/  FFMA R12, R17, UR6, -R44 ;  /* 0x00000006110c7c23 */ /* 0x000fcc000800082c */
[----:B------:R4:W5:Y:S01]  /*1880*/  MUFU.EX2 R15, R51 ;  /* 0x00000033000f7308 */ /* 0x0009620000000800 */
[----:B0-----:R-:W-:-:S04]  /*1890*/  FADD R50, R8, R53 ;  /* 0x0000003508327221 */ /* 0x001fc80000000000 */
[----:B-1----:R-:W-:-:S03]  /*18a0*/  FADD R53, R9, R50 ;  /* 0x0000003209357221 */ /* 0x002fc60000000000 */
[----:B------:R0:W1:Y:S01]  /*18b0*/  MUFU.EX2 R16, R52 ;  /* 0x0000003400107308 */ /* 0x0000620000000800 */
[----:B--2---:R-:W-:Y:S01]  /*18c0*/  FADD R50, R10, R53 ;  /* 0x000000350a327221 */ /* 0x004fe20000000000 */
[----:B----4-:R-:W-:Y:S01]  /*18d0*/  FMUL R51, R12, 1.4426950216293334961 ;  /* 0x3fb8aa3b0c337820 */ /* 0x010fe20000400000 */
[----:B------:R-:W-:Y:S02]  /*18e0*/  FFMA R12, R18, UR6, -R44 ;  /* 0x00000006120c7c23 */ /* 0x000fe4000800082c */
[----:B---3--:R-:W-:-:S03]  /*18f0*/  FADD R50, R11, R50 ;  /* 0x000000320b327221 */ /* 0x008fc60000000000 */
[----:B------:R2:W3:Y:S01]  /*1900*/  MUFU.EX2 R17, R49 ;  /* 0x0000003100117308 */ /* 0x0004e20000000800 */
[----:B-----5:R-:W-:Y:S01]  /*1910*/  FADD R53, R13, R50 ;  /* 0x000000320d357221 */ /* 0x020fe20000000000 */
[----:B0-----:R-:W-:Y:S01]  /*1920*/  FMUL R52, R12, 1.4426950216293334961 ;  /* 0x3fb8aa3b0c347820 */ /* 0x001fe20000400000 */
[----:B------:R-:W-:Y:S02]  /*1930*/  FFMA R12, R19, UR6, -R44 ;  /* 0x00000006130c7c23 */ /* 0x000fe4000800082c */
[----:B------:R-:W-:Y:S02]  /*1940*/  FADD R50, R14, R53 ;  /* 0x000000350e327221 */ /* 0x000fe40000000000 */
[----:B------:R-:W-:Y:S01]  /*1950*/  FMUL R12, R12, 1.4426950216293334961 ;  /* 0x3fb8aa3b0c0c7820 */ /* 0x000fe20000400000 */
[----:B------:R-:W0:Y:S01]  /*1960*/  MUFU.EX2 R18, R51 ;  /* 0x0000003300127308 */ /* 0x000e220000000800 */
[----:B--2---:R-:W-:-:S04]  /*1970*/  FADD R49, R15, R50 ;  /* 0x000000320f317221 */ /* 0x004fc80000000000 */
[----:B-1----:R-:W-:-:S03]  /*1980*/  FADD R64, R16, R49 ;  /* 0x0000003110407221 */ /* 0x002fc60000000000 */
[----:B------:R1:W2:Y:S01]  /*1990*/  MUFU.EX2 R19, R52 ;  /* 0x0000003400137308 */ /* 0x0002a20000000800 */
[----:B---3--:R-:W-:-:S07]  /*19a0*/  FADD R49, R17, R64 ;  /* 0x0000004011317221 */ /* 0x008fce0000000000 */
[----:B------:R-:W3:Y:S01]  /*19b0*/  MUFU.EX2 R50, R12 ;  /* 0x0000000c00327308 */ /* 0x000ee20000000800 */
[----:B0-----:R-:W-:Y:S01]  /*19c0*/  FADD R64, R18, R49 ;  /* 0x0000003112407221 */ /* 0x001fe20000000000 */
[----:B------:R-:W-:Y:S01]  /*19d0*/  BAR.SYNC.DEFER_BLOCKING 0x0 ;  /* 0x0000000000007b1d */ /* 0x000fe20000010000 */
[----:B-1----:R-:W-:Y:S02]  /*19e0*/  PRMT R52, RZ, 0x7610, R52 ;  /* 0x00007610ff347816 */ /* 0x002fe40000000034 */
[----:B--2---:R-:W-:-:S04]  /*19f0*/  FADD R49, R19, R64 ;  /* 0x0000004013317221 */ /* 0x004fc80000000000 */
[----:B---3--:R-:W-:-:S05]  /*1a00*/  FADD R49, R50, R49 ;  /* 0x0000003132317221 */ /* 0x008fca0000000000 */
[----:B------:R-:W0:Y:S02]  /*1a10*/  SHFL.BFLY PT, R64, R49, 0x10, 0x1f ;  /* 0x0e001f0031407f89 */ /* 0x000e2400000e0000 */
[----:B0-----:R-:W-:-:S05]  /*1a20*/  FADD R64, R49, R64 ;  /* 0x0000004031407221 */ /* 0x001fca0000000000 */
[----:B------:R-:W-:Y:S01]  /*1a30*/  @!P5 STS [R21+0x1000], R64 ;  /* 0x001000401500d388 */ /* 0x000fe20000000800 */
[----:B------:R-:W-:Y:S06]  /*1a40*/  BAR.SYNC.DEFER_BLOCKING 0x0 ;  /* 0x0000000000007b1d */ /* 0x000fec0000010000 */
[----:B------:R-:W0:Y:S04]  /*1a50*/  @!P6 LDS R48, [R20+0x1000] ;  /* 0x001000001430e984 */ /* 0x000e280000000800 */
[----:B0-----:R-:W0:Y:S02]  /*1a60*/  SHFL.BFLY PT, R51, R48, 0x1, 0x1f ;  /* 0x0c201f0030337f89 */ /* 0x001e2400000e0000 */
[----:B0-----:R-:W-:-:S05]  /*1a70*/  FADD R51, R48, R51 ;  /* 0x0000003330337221 */ /* 0x001fca0000000000 */
[----:B------:R0:W-:Y:S01]  /*1a80*/  @P0 STS [R20+0x1000], R51 ;  /* 0x0010003314000388 */ /* 0x0001e20000000800 */
[----:B------:R-:W-:Y:S01]  /*1a90*/  BAR.SYNC.DEFER_BLOCKING 0x0 ;  /* 0x0000000000007b1d */ /* 0x000fe20000010000 */
[----:B------:R-:W-:Y:S02]  /*1aa0*/  PRMT R49, RZ, 0x7610, R49 ;  /* 0x00007610ff317816 */ /* 0x000fe40000000031 */
[----:B------:R-:W-:Y:S02]  /*1ab0*/  PRMT R53, RZ, 0x7610, R53 ;  /* 0x00007610ff357816 */ /* 0x000fe40000000035 */
[----:B------:R-:W-:Y:S02]  /*1ac0*/  PRMT R65, RZ, 0x7610, R65 ;  /* 0x00007610ff417816 */ /* 0x000fe40000000041 */
[----:B0-----:R-:W-:Y:S01]  /*1ad0*/  PRMT R51, RZ, 0x7610, R51 ;  /* 0x00007610ff337816 */ /* 0x001fe20000000033 */
[----:B------:R-:W2:Y:S04]  /*1ae0*/  @P3 LDG.E.U16 R52, desc[UR28][R38.64] ;  /* 0x0000001c26343981 */ /* 0x000ea8000c1e1500 */
[----:B------:R-:W3:Y:S04]  /*1af0*/  @P3 LDG.E.U16 R66, desc[UR28][R34.64] ;  /* 0x0000001c22423981 */ /* 0x000ee8000c1e1500 */
[----:B------:R-:W4:Y:S04]  /*1b00*/  @P3 LDG.E.U16 R68, desc[UR28][R30.64] ;  /* 0x0000001c1e443981 */ /* 0x000f28000c1e1500 */
[----:B------:R-:W5:Y:S04]  /*1b10*/  @P3 LDG.E.U16 R70, desc[UR28][R26.64] ;  /* 0x0000001c1a463981 */ /* 0x000f68000c1e1500 */
[----:B------:R-:W5:Y:S04]  /*1b20*/  @P3 LDG.E.U16 R49, desc[UR28][R36.64] ;  /* 0x0000001c24313981 */ /* 0x000f68000c1e1500 */
[----:B------:R-:W5:Y:S04]  /*1b30*/  @P3 LDG.E.U16 R51, desc[UR28][R32.64] ;  /* 0x0000001c20333981 */ /* 0x000f68000c1e1500 */
[----:B------:R-:W5:Y:S04]  /*1b40*/  @P3 LDG.E.U16 R53, desc[UR28][R28.64] ;  /* 0x0000001c1c353981 */ /* 0x000f68000c1e1500 */
[----:B------:R-:W5:Y:S01]  /*1b50*/  @P3 LDG.E.U16 R65, desc[UR28][R24.64] ;  /* 0x0000001c18413981 */ /* 0x000f62000c1e1500 */
[----:B------:R-:W-:Y:S01]  /*1b60*/  F2FP.F16.F32.PACK_AB R4, R5, R4 ;  /* 0x000000040504723e */ /* 0x000fe200000000ff */
[----:B------:R-:W-:Y:S01]  /*1b70*/  UIADD3 UR9, UPT, UPT, UR11, -0x40, URZ ;  /* 0xffffffc00b097890 */ /* 0x000fe2000fffe0ff */
[----:B------:R-:W-:Y:S01]  /*1b80*/  F2FP.F16.F32.PACK_AB R5, R7, R6 ;  /* 0x000000060705723e */ /* 0x000fe200000000ff */
[----:B------:R0:W1:Y:S01]  /*1b90*/  LDS R12, [R3+0x1000] ;  /* 0x00100000030c7984 */ /* 0x0000620000000800 */
[----:B------:R-:W-:Y:S01]  /*1ba0*/  F2FP.F16.F32.PACK_AB R7, R11, R10 ;  /* 0x0000000a0b07723e */ /* 0x000fe200000000ff */
[----:B------:R-:W-:Y:S01]  /*1bb0*/  FADD R11, -R44, -INF ;  /* 0xff8000002c0b7421 */ /* 0x000fe20000000100 */
[----:B------:R-:W-:Y:S01]  /*1bc0*/  F2FP.F16.F32.PACK_AB R6, R9, R8 ;  /* 0x000000080906723e */ /* 0x000fe200000000ff */
[----:B------:R-:W-:Y:S01]  /*1bd0*/  BAR.SYNC.DEFER_BLOCKING 0x0 ;  /* 0x0000000000007b1d */ /* 0x000fe20000010000 */
[----:B------:R-:W-:Y:S01]  /*1be0*/  F2FP.F16.F32.PACK_AB R8, R14, R13 ;  /* 0x0000000d0e08723e */ /* 0x000fe200000000ff */
[----:B------:R-:W-:Y:S01]  /*1bf0*/  FMUL R13, R11, 1.4426950216293334961 ;  /* 0x3fb8aa3b0b0d7820 */ /* 0x000fe20000400000 */
[----:B------:R-:W-:-:S02]  /*1c00*/  F2FP.F16.F32.PACK_AB R9, R16, R15 ;  /* 0x0000000f1009723e */ /* 0x000fc400000000ff */
[----:B------:R-:W-:Y:S02]  /*1c10*/  F2FP.F16.F32.PACK_AB R10, R18, R17 ;  /* 0x00000011120a723e */ /* 0x000fe400000000ff */
[----:B------:R-:W-:Y:S01]  /*1c20*/  F2FP.F16.F32.PACK_AB R11, R50, R19 ;  /* 0x00000013320b723e */ /* 0x000fe200000000ff */
[----:B--2---:R0:W-:Y:S04]  /*1c30*/  STS.U16 [R23+UR13+0x1000], R52 ;  /* 0x0010003417007988 */ /* 0x0041e8000800040d */
[----:B---3--:R0:W-:Y:S04]  /*1c40*/  STS.U16 [R23+UR13+0x1400], R66 ;  /* 0x0014004217007988 */ /* 0x0081e8000800040d */
[----:B----4-:R0:W-:Y:S04]  /*1c50*/  STS.U16 [R23+UR13+0x1800], R68 ;  /* 0x0018004417007988 */ /* 0x0101e8000800040d */
[----:B-----5:R0:W-:Y:S04]  /*1c60*/  STS.U16 [R23+UR13+0x1c00], R70 ;  /* 0x001c004617007988 */ /* 0x0201e8000800040d */
[----:B------:R0:W-:Y:S04]  /*1c70*/  STS.U16 [R22+UR13+0x1200], R49 ;  /* 0x0012003116007988 */ /* 0x0001e8000800040d */
[----:B------:R0:W-:Y:S04]  /*1c80*/  STS.U16 [R22+UR13+0x1600], R51 ;  /* 0x0016003316007988 */ /* 0x0001e8000800040d */
[----:B------:R0:W-:Y:S04]  /*1c90*/  STS.U16 [R22+UR13+0x1a00], R53 ;  /* 0x001a003516007988 */ /* 0x0001e8000800040d */
[----:B------:R0:W-:Y:S01]  /*1ca0*/  STS.U16 [R22+UR13+0x1e00], R65 ;  /* 0x001e004116007988 */ /* 0x0001e2000800040d */
[----:B-1----:R-:W-:Y:S05]  /*1cb0*/  @!P3 BRA `(.L_x_9) ;  /* 0x000000000008b947 */ /* 0x002fea0003800000 */
[----:B------:R1:W-:Y:S01]  /*1cc0*/  STTM.16dp32bit_t0_t15.x8 tmem[UR15+0x20], R4 ;  /* 0x00002004000079ed */ /* 0x0003e2000898000f */
[----:B------:R1:W-:Y:S02]  /*1cd0*/  STTM.16dp32bit_t16_t31.x8 tmem[UR15+0x28], R4 ;  /* 0x00002804000079ed */ /* 0x0003e400089a000f */
.L_x_9:
[----:B------:R-:W2:Y:S02]  /*1ce0*/  FENCE.VIEW.ASYNC.T ;  /* 0x00000000000073c6 */ /* 0x000ea40000000200 */
[----:B--2---:R-:W-:Y:S06]  /*1cf0*/  BAR.SYNC.DEFER_BLOCKING 0x0 ;  /* 0x0000000000007b1d */ /* 0x004fec0000010000 */
[----:B------:R-:W2:Y:S01]  /*1d00*/  MUFU.EX2 R13, R13 ;  /* 0x0000000d000d7308 */ /* 0x000ea20000000800 */
[----:B-1----:R-:W1:Y:S01]  /*1d10*/  LDTM.16dp32bit_t0_t15.x8 R4, tmem[UR15] ;  /* 0x0000000f000479ee */ /* 0x002e620008980000 */
[----:B------:R-:W3:Y:S01]  /*1d20*/  LDTM.16dp32bit_t16_t31.x8 R4, tmem[UR15+0x8] ;  /* 0x0000080f000479ee */ /* 0x000ee200089a0000 */
[----:B------:R-:W-:Y:S01]  /*1d30*/  NOP ;  /* 0x0000000000007918 */ /* 0x000fe20000000000 */
[----:B------:R-:W-:Y:S05]  /*1d40*/  @!P3 BRA `(.L_x_10) ;  /* 0x000000000028b947 */ /* 0x000fea0003800000 */
[C---:B-123--:R-:W-:Y:S01]  /*1d50*/  FMUL R4, R13.reuse, R4 ;  /* 0x000000040d047220 */ /* 0x04efe20000400000 */
[C---:B------:R-:W-:Y:S01]  /*1d60*/  FMUL R5, R13.reuse, R5 ;  /* 0x000000050d057220 */ /* 0x040fe20000400000 */
[C---:B------:R-:W-:Y:S01]  /*1d70*/  FMUL R6, R13.reuse, R6 ;  /* 0x000000060d067220 */ /* 0x040fe20000400000 */
[C---:B------:R-:W-:Y:S01]  /*1d80*/  FMUL R7, R13.reuse, R7 ;  /* 0x000000070d077220 */ /* 0x040fe20000400000 */
[C---:B------:R-:W-:Y:S01]  /*1d90*/  FMUL R8, R13.reuse, R8 ;  /* 0x000000080d087220 */ /* 0x040fe20000400000 */
[C---:B------:R-:W-:Y:S01]  /*1da0*/  FMUL R9, R13.reuse, R9 ;  /* 0x000000090d097220 */ /* 0x040fe20000400000 */
[C---:B------:R-:W-:Y:S01]  /*1db0*/  FMUL R10, R13.reuse, R10 ;  /* 0x0000000a0d0a7220 */ /* 0x040fe20000400000 */
[----:B------:R-:W-:-:S04]  /*1dc0*/  FMUL R11, R13, R11 ;  /* 0x0000000b0d0b7220 */ /* 0x000fc80000400000 */
[----:B------:R4:W-:Y:S01]  /*1dd0*/  STTM.16dp32bit_t0_t15.x8 tmem[UR15], R4 ;  /* 0x00000004000079ed */ /* 0x0009e2000898000f */
[----:B------:R4:W-:Y:S02]  /*1de0*/  STTM.16dp32bit_t16_t31.x8 tmem[UR15+0x8], R4 ;  /* 0x00000804000079ed */ /* 0x0009e400089a000f */
.L_x_10:
[----:B---3--:R-:W3:Y:S02]  /*1df0*/  FENCE.VIEW.ASYNC.T ;  /* 0x00000000000073c6 */ /* 0x008ee40000000200 */
[----:B---3--:R-:W-:Y:S01]  /*1e00*/  BAR.SYNC.DEFER_BLOCKING 0x0 ;  /* 0x0000000000007b1d */ /* 0x008fe20000010000 */
[----:B------:R-:W-:Y:S01]  /*1e10*/  UISETP.GE.AND UP1, UPT, UR9, 0x1, UPT ;  /* 0x000000010900788c */ /* 0x000fe2000bf26270 */
[----:B--2---:R-:W-:Y:S01]  /*1e20*/  FADD R12, R13, R12 ;  /* 0x0000000c0d0c7221 */ /* 0x004fe20000000000 */
[----:B------:R-:W-:-:S03]  /*1e30*/  UIADD3 UR19, UPT, UPT, UR14, 0x20, URZ ;  /* 0x000000200e137890 */ /* 0x000fc6000fffe0ff */
[----:B------:R2:W-:Y:S06]  /*1e40*/  MEMBAR.ALL.CTA ;  /* 0x0000000000007992 */ /* 0x0005ec0000008000 */
[----:B--2---:R-:W2:Y:S02]  /*1e50*/  FENCE.VIEW.ASYNC.S ;  /* 0x00000000000073c6 */ /* 0x004ea40000000000 */
[----:B--2---:R-:W-:Y:S06]  /*1e60*/  BAR.SYNC.DEFER_BLOCKING 0x0 ;  /* 0x0000000000007b1d */ /* 0x004fec0000010000 */
[----:B------:R-:W-:Y:S05]  /*1e70*/  @!P4 BRA `(.L_x_11) ;  /* 0x000000000074c947 */ /* 0x000fea0003800000 */
[----:B------:R-:W-:Y:S02]  /*1e80*/  UIADD3 UR4, UPT, UPT, UR13, 0x1000, URZ ;  /* 0x000010000d047890 */ /* 0x000fe4000fffe0ff */
[----:B------:R-:W-:Y:S02]  /*1e90*/  UIADD3 UR8, UPT, UPT, UR14, 0x28, URZ ;  /* 0x000000280e087890 */ /* 0x000fe4000fffe0ff */
[----:B------:R-:W-:Y:S02]  /*1ea0*/  USHF.R.U32.HI UR4, URZ, 0x4, UR4 ;  /* 0x00000004ff047899 */ /* 0x000fe40008011604 */
[----:B------:R-:W-:Y:S02]  /*1eb0*/  UIADD3 UR11, UPT, UPT, UR14, 0x30, URZ ;  /* 0x000000300e0b7890 */ /* 0x000fe4000fffe0ff */
[----:B------:R-:W-:Y:S02]  /*1ec0*/  USGXT.U32 UR6, UR4, 0xe ;  /* 0x0000000e0406789a */ /* 0x000fe40008000000 */
[----:B------:R-:W-:-:S02]  /*1ed0*/  UIADD3 UR20, UPT, UPT, UR14, 0x38, URZ ;  /* 0x000000380e147890 */ /* 0x000fc4000fffe0ff */
[----:B------:R-:W-:Y:S01]  /*1ee0*/  UIADD3 UR30, UP2, UPT, UR6, 0x2, URZ ;  /* 0x00000002061e7890 */ /* 0x000fe2000ff5e0ff */
[----:B------:R-:W-:Y:S01]  /*1ef0*/  UMOV UR4, URZ ;  /* 0x000000ff00047c82 */ /* 0x000fe20008000000 */
[----:B------:R-:W-:Y:S02]  /*1f00*/  UMOV UR32, 0x0 ;  /* 0x0000000000207882 */ /* 0x000fe40000000000 */
[----:B------:R-:W-:Y:S01]  /*1f10*/  UIADD3.X UR31, UPT, UPT, UR4, 0x40004040, URZ, UP2, !UPT ;  /* 0x40004040041f7890 */ /* 0x000fe200097fe4ff */
[----:B------:R-:W-:Y:S01]  /*1f20*/  UMOV UR33, 0x4080010 ;  /* 0x0408001000217882 */ /* 0x000fe20000000000 */
[----:B------:R-:W-:Y:S02]  /*1f30*/  UMOV UR7, 0x40004040 ;  /* 0x4000404000077882 */ /* 0x000fe40000000000 */
[----:B------:R-:W-:Y:S01]  /*1f40*/  UIADD3.64 UR22, UPT, UPT, UR30, 0x2, URZ ;  /* 0x000000021e167897 */ /* 0x000fe2000fffe0ff */
[----:B------:R2:W-:Y:S01]  /*1f50*/  UTCHMMA tmem[UR19], gdesc[UR6], tmem[UR14], tmem[UR32], idesc[UR33], UPT ;  /* 0x00ff2006130079ea */ /* 0x0005e2000b80000e */
[----:B------:R-:W-:Y:S01]  /*1f60*/  UIADD3.64 UR26, UPT, UPT, UR30, 0x4, URZ ;  /* 0x000000041e1a7897 */ /* 0x000fe2000fffe0ff */
[----:B------:R-:W-:Y:S01]  /*1f70*/  UMOV UR34, 0x0 ;  /* 0x0000000000227882 */ /* 0x000fe20000000000 */
[----:B------:R-:W-:Y:S01]  /*1f80*/  UMOV UR35, 0x4080010 ;  /* 0x0408001000237882 */ /* 0x000fe20000000000 */
[----:B------:R-:W-:Y:S01]  /*1f90*/  UMOV UR36, 0x0 ;  /* 0x0000000000247882 */ /* 0x000fe20000000000 */
[----:B------:R-:W-:Y:S01]  /*1fa0*/  UMOV UR37, 0x4080010 ;  /* 0x0408001000257882 */ /* 0x000fe20000000000 */
[----:B------:R-:W-:Y:S01]  /*1fb0*/  UMOV UR4, UR17 ;  /* 0x0000001100047c82 */ /* 0x000fe20008000000 */
[----:B------:R-:W-:Y:S01]  /*1fc0*/  UMOV UR5, URZ ;  /* 0x000000ff00057c82 */ /* 0x000fe20008000000 */
[----:B------:R-:W-:Y:S01]  /*1fd0*/  UMOV UR38, 0x0 ;  /* 0x0000000000267882 */ /* 0x000fe20000000000 */
[----:B------:R-:W-:Y:S01]  /*1fe0*/  UMOV UR39, 0x4080010 ;  /* 0x0408001000277882 */ /* 0x000fe20000000000 */
[----:B------:R2:W-:Y:S01]  /*1ff0*/  UTCHMMA tmem[UR8], gdesc[UR30], tmem[UR14], tmem[UR34], idesc[UR35], UPT ;  /* 0x00ff221e080079ea */ /* 0x0005e2000b80000e */
[----:B------:R-:W-:Y:S01]  /*2000*/  UMOV UR4, UR4 ;  /* 0x0000000400047c82 */ /* 0x000fe20008000000 */
[----:B------:R2:W-:Y:S01]  /*2010*/  UTCHMMA tmem[UR11], gdesc[UR22], tmem[UR14], tmem[UR36], idesc[UR37], UPT ;  /* 0x00ff24160b0079ea */ /* 0x0005e2000b80000e */
[----:B------:R2:W-:Y:S01]  /*2020*/  UTCHMMA tmem[UR20], gdesc[UR26], tmem[UR14], tmem[UR38], idesc[UR39], UPT ;  /* 0x00ff261a140079ea */ /* 0x0005e2000b80000e */
[----:B------:R2:W-:Y:S01]  /*2030*/  UTCBAR [UR4], URZ ;  /* 0x000000ff040073e9 */ /* 0x0005e200080000ff */
[----:B------:R-:W-:Y:S01]  /*2040*/  NOP ;  /* 0x0000000000007918 */ /* 0x000fe20000000000 */
.L_x_11:
[----:B------:R-:W-:Y:S01]  /*2050*/  FSEL R44, R44, -INF , P3 ;  /* 0xff8000002c2c7808 */ /* 0x000fe20001800000 */
[----:B--2---:R-:W-:Y:S01]  /*2060*/  UMOV UR6, URZ ;  /* 0x000000ff00067c82 */ /* 0x004fe20008000000 */
[----:B------:R-:W-:Y:S01]  /*2070*/  FSEL R48, R12, 1, P3 ;  /* 0x3f8000000c307808 */ /* 0x000fe20001800000 */
[----:B------:R-:W-:Y:S06]  /*2080*/  BRA.U !UP1, `(.L_x_12) ;  /* 0x0000001109987547 */ /* 0x000fec000b800000 */
[----:B------:R-:W-:Y:S01]  /*2090*/  UIADD3 UR4, UPT, UPT, UR13, 0x3000, URZ ;  /* 0x000030000d047890 */ /* 0x000fe2000fffe0ff */
[----:B------:R-:W-:Y:S01]  /*20a0*/  IMAD.SHL.U32 R45, R45, 0x40, RZ ;  /* 0x000000402d2d7824 */ /* 0x000fe200078e00ff */
[----:B------:R-:W-:Y:S01]  /*20b0*/  USHF.R.U32.HI UR33, URZ, 0x4, UR13 ;  /* 0x00000004ff217899 */ /* 0x000fe2000801160d */
[----:B0-----:R-:W-:Y:S01]  /*20c0*/  MOV R53, R44 ;  /* 0x0000002c00357202 */ /* 0x001fe20000000f00 */
[----:B------:R-:W-:Y:S01]  /*20d0*/  USHF.R.U32.HI UR4, URZ, 0x4, UR4 ;  /* 0x00000004ff047899 */ /* 0x000fe20008011604 */
[----:B------:R-:W-:Y:S01]  /*20e0*/  IMAD.MOV.U32 R64, RZ, RZ, RZ ;  /* 0x000000ffff407224 */ /* 0x000fe200078e00ff */
[----:B------:R-:W-:Y:S01]  /*20f0*/  USHF.L.U32 UR22, UR21, 0x6, URZ ;  /* 0x0000000615167899 */ /* 0x000fe200080006ff */
[----:B------:R-:W-:Y:S01]  /*2100*/  MOV R49, R45 ;  /* 0x0000002d00317202 */ /* 0x000fe20000000f00 */
[----:B------:R-:W-:Y:S02]  /*2110*/  USGXT.U32 UR23, UR4, 0xe ;  /* 0x0000000e0417789a */ /* 0x000fe40008000000 */
[----:B------:R-:W-:-:S02]  /*2120*/  USHF.R.U32.HI UR10, URZ, 0x4, UR10 ;  /* 0x00000004ff0a7899 */ /* 0x000fc4000801160a */
[----:B------:R-:W-:Y:S01]  /*2130*/  USGXT.U32 UR33, UR33, 0xe ;  /* 0x0000000e2121789a */ /* 0x000fe20008000000 */
[----:B------:R-:W-:Y:S01]  /*2140*/  IMAD.U32 R51, RZ, RZ, UR22 ;  /* 0x00000016ff337e24 */ /* 0x000fe2000f8e00ff */
[----:B------:R-:W-:Y:S01]  /*2150*/  UIADD3 UR34, UP2, UPT, UR23, 0x2, URZ ;  /* 0x0000000217227890 */ /* 0x000fe2000ff5e0ff */
[----:B------:R-:W-:Y:S01]  /*2160*/  UMOV UR5, URZ ;  /* 0x000000ff00057c82 */ /* 0x000fe20008000000 */
[----:B------:R-:W-:Y:S02]  /*2170*/  USGXT.U32 UR4, UR10, 0xe ;  /* 0x0000000e0a04789a */ /* 0x000fe40008000000 */
[----:B------:R-:W-:Y:S02]  /*2180*/  UIADD3 UR36, UP3, UPT, UR33, 0x80, URZ ;  /* 0x0000008021247890 */ /* 0x000fe4000ff7e0ff */
[----:B------:R-:W-:Y:S01]  /*2190*/  UIADD3.X UR35, UPT, UPT, UR5, 0x40004040, URZ, UP2, !UPT ;  /* 0x4000404005237890 */ /* 0x000fe200097fe4ff */
[----:B------:R-:W-:Y:S01]  /*21a0*/  UMOV UR6, URZ ;  /* 0x000000ff00067c82 */ /* 0x000fe20008000000 */
[----:B------:R-:W-:Y:S01]  /*21b0*/  UMOV UR20, 0xfffffffe ;  /* 0xfffffffe00147882 */ /* 0x000fe20000000000 */
[----:B------:R-:W-:Y:S01]  /*21c0*/  UMOV UR21, 0x7fffbfdf ;  /* 0x7fffbfdf00157882 */ /* 0x000fe20000000000 */
[----:B------:R-:W-:Y:S01]  /*21d0*/  UISETP.NE.U32.AND UP1, UPT, UR24, URZ, UPT ;  /* 0x000000ff1800728c */ /* 0x000fe2000bf25070 */
[----:B------:R-:W0:Y:S01]  /*21e0*/  LDCU UR44, c[0x0][0x3a8] ;  /* 0x00007500ff2c77ac */ /* 0x000e220008000800 */
[----:B------:R-:W-:-:S02]  /*21f0*/  UIADD3.X UR37, UPT, UPT, UR6, 0x40004040, URZ, UP3, !UPT ;  /* 0x4000404006257890 */ /* 0x000fc40009ffe4ff */
[----:B------:R-:W-:Y:S02]  /*2200*/  UIADD3.64 UR20, UPT, UPT, UR4, -UR20, URZ ;  /* 0x8000001404147297 */ /* 0x000fe4000fffe0ff */
[----:B------:R-:W-:Y:S02]  /*2210*/  UIADD3.64 UR38, UPT, UPT, UR34, 0x2, URZ ;  /* 0x0000000222267897 */ /* 0x000fe4000fffe0ff */
[----:B------:R-:W-:Y:S01]  /*2220*/  UIADD3.64 UR40, UPT, UPT, UR34, 0x4, URZ ;  /* 0x0000000422287897 */ /* 0x000fe2000fffe0ff */
[----:B------:R-:W-:Y:S01]  /*2230*/  UMOV UR32, 0x1 ;  /* 0x0000000100207882 */ /* 0x000fe20000000000 */
[----:B------:R-:W-:Y:S01]  /*2240*/  UMOV UR7, URZ ;  /* 0x000000ff00077c82 */ /* 0x000fe20008000000 */
[----:B------:R-:W-:-:S09]  /*2250*/  UMOV UR8, URZ ;  /* 0x000000ff00087c82 */ /* 0x000fd20008000000 */
.L_x_17:
[----:B-1----:R-:W-:-:S04]  /*2260*/  IMAD.WIDE R14, R49, 0x2, R62 ;  /* 0x00000002310e7825 */ /* 0x002fc800078e023e */
[C---:B------:R-:W-:Y:S02]  /*2270*/  IMAD.WIDE R16, R49.reuse, 0x2, R60 ;  /* 0x0000000231107825 */ /* 0x040fe400078e023c */
[----:B------:R-:W2:Y:S02]  /*2280*/  LDG.E.U16 R14, desc[UR28][R14.64] ;  /* 0x0000001c0e0e7981 */ /* 0x000ea4000c1e1500 */
[C---:B------:R-:W-:Y:S02]  /*2290*/  IMAD.WIDE R18, R49.reuse, 0x2, R58 ;  /* 0x0000000231127825 */ /* 0x040fe400078e023a */
[----:B------:R-:W3:Y:S02]  /*22a0*/  LDG.E.U16 R16, desc[UR28][R16.64] ;  /* 0x0000001c10107981 */ /* 0x000ee4000c1e1500 */
[C---:B-1--4-:R-:W-:Y:S02]  /*22b0*/  IMAD.WIDE R4, R49.reuse, 0x2, R56 ;  /* 0x0000000231047825 */ /* 0x052fe400078e0238 */
[----:B------:R-:W4:Y:S02]  /*22c0*/  LDG.E.U16 R18, desc[UR28][R18.64] ;  /* 0x0000001c12127981 */ /* 0x000f24000c1e1500 */
[----:B------:R-:W-:-:S02]  /*22d0*/  IMAD.WIDE R6, R49, 0x2, R54 ;  /* 0x0000000231067825 */ /* 0x000fc400078e0236 */
[----:B------:R-:W5:Y:S02]  /*22e0*/  LDG.E.U16 R4, desc[UR28][R4.64] ;  /* 0x0000001c04047981 */ /* 0x000f64000c1e1500 */
[C---:B------:R-:W-:Y:S02]  /*22f0*/  IMAD.WIDE R8, R49.reuse, 0x2, R46 ;  /* 0x0000000231087825 */ /* 0x040fe400078e022e */
[----:B------:R-:W5:Y:S02]  /*2300*/  LDG.E.U16 R6, desc[UR28][R6.64] ;  /* 0x0000001c06067981 */ /* 0x000f64000c1e1500 */
[C---:B------:R-:W-:Y:S02]  /*2310*/  IMAD.WIDE R10, R49.reuse, 0x2, R42 ;  /* 0x00000002310a7825 */ /* 0x040fe400078e022a */
[----:B------:R-:W5:Y:S02]  /*2320*/  LDG.E.U16 R8, desc[UR28][R8.64] ;  /* 0x0000001c08087981 */ /* 0x000f64000c1e1500 */
[----:B------:R-:W-:-:S02]  /*2330*/  IMAD.WIDE R12, R49, 0x2, R40 ;  /* 0x00000002310c7825 */ /* 0x000fc400078e0228 */
[----:B------:R-:W5:Y:S04]  /*2340*/  LDG.E.U16 R10, desc[UR28][R10.64] ;  /* 0x0000001c0a0a7981 */ /* 0x000f68000c1e1500 */
[----:B------:R-:W5:Y:S01]  /*2350*/  LDG.E.U16 R12, desc[UR28][R12.64] ;  /* 0x0000001c0c0c7981 */ /* 0x000f62000c1e1500 */
[----:B------:R-:W-:Y:S02]  /*2360*/  UMOV UR10, 0x1 ;  /* 0x00000001000a7882 */ /* 0x000fe40000000000 */
[----:B------:R-:W-:-:S04]  /*2370*/  @!UP0 UIADD3 UR10, UPT, UPT, -UR10, 0x100000, URZ ;  /* 0x001000000a0a8890 */ /* 0x000fc8000fffe1ff */
[----:B------:R-:W-:Y:S02]  /*2380*/  @!UP0 USHF.L.U32 UR11, UR10, 0xb, URZ ;  /* 0x0000000b0a0b8899 */ /* 0x000fe400080006ff */
[----:B------:R-:W-:Y:S01]  /*2390*/  @!UP0 USHF.L.U32 UR10, UR10, 0x1, URZ ;  /* 0x000000010a0a8899 */ /* 0x000fe200080006ff */
[----:B------:R-:W-:Y:S01]  /*23a0*/  VOTEU.ALL UP2, P2 ;  /* 0x0000000000ff7886 */ /* 0x000fe20001040000 */
        /* <DEDUP_REMOVED lines=8> */
[----:B------:R2:W-:Y:S06]  /*2430*/  MEMBAR.ALL.CTA ;  /* 0x0000000000007992 */ /* 0x0005ec0000008000 */
[----:B--2---:R-:W-:Y:S04]  /*2440*/  FENCE.VIEW.ASYNC.S ;  /* 0x00000000000073c6 */ /* 0x004fe80000000000 */
[----:B------:R-:W2:Y:S02]  /*2450*/  FENCE.VIEW.ASYNC.S ;  /* 0x00000000000073c6 */ /* 0x000ea40000000000 */
[----:B--2---:R1:W2:Y:S02]  /*2460*/  @!UP2 SYNCS.EXCH.64 URZ, [UR13+0x4010], UR10 ;  /* 0x0040100a0dffa5b2 */ /* 0x0042a40008000100 */
[----:B--2---:R-:W-:Y:S06]  /*2470*/  BAR.SYNC.DEFER_BLOCKING 0x0 ;  /* 0x0000000000007b1d */ /* 0x004fec0000010000 */
[----:B-1----:R-:W-:Y:S05]  /*2480*/  BRA.U UP1, `(.L_x_13) ;  /* 0x00000001013c7547 */ /* 0x002fea000b800000 */
[----:B------:R-:W-:Y:S01]  /*2490*/  UIADD3 UR10, UPT, UPT, UR13, 0x4010, URZ ;  /* 0x000040100d0a7890 */ /* 0x000fe2000fffe0ff */
[----:B------:R-:W-:Y:S01]  /*24a0*/  UMOV UR26, UR33 ;  /* 0x00000021001a7c82 */ /* 0x000fe20008000000 */
[----:B------:R-:W-:Y:S01]  /*24b0*/  UMOV UR27, 0x40004040 ;  /* 0x40004040001b7882 */ /* 0x000fe20000000000 */
[----:B------:R-:W-:Y:S01]  /*24c0*/  UMOV UR24, UR4 ;  /* 0x0000000400187c82 */ /* 0x000fe20008000000 */
[----:B------:R-:W-:Y:S01]  /*24d0*/  UMOV UR25, 0x80004020 ;  /* 0x8000402000197882 */ /* 0x000fe20000000000 */
[----:B------:R-:W-:Y:S01]  /*24e0*/  UMOV UR30, 0x0 ;  /* 0x00000000001e7882 */ /* 0x000fe20000000000 */
[----:B------:R-:W-:Y:S01]  /*24f0*/  UMOV UR31, 0x4108010 ;  /* 0x04108010001f7882 */ /* 0x000fe20000000000 */
[----:B------:R-:W-:Y:S01]  /*2500*/  UMOV UR11, URZ ;  /* 0x000000ff000b7c82 */ /* 0x000fe20008000000 */
[----:B------:R-:W-:Y:S01]  /*2510*/  UMOV UR42, 0x0 ;  /* 0x00000000002a7882 */ /* 0x000fe20000000000 */
[----:B------:R-:W-:Y:S01]  /*2520*/  UMOV UR43, 0x4108010 ;  /* 0x04108010002b7882 */ /* 0x000fe20000000000 */
[----:B------:R1:W-:Y:S01]  /*2530*/  UTCHMMA gdesc[UR26], gdesc[UR24], tmem[UR16], tmem[UR30], idesc[UR31], !UPT ;  /* 0x00ff1e181a0075ea */ /* 0x0003e2000f800010 */
[----:B------:R-:W-:Y:S01]  /*2540*/  UMOV UR10, UR10 ;  /* 0x0000000a000a7c82 */ /* 0x000fe20008000000 */
[----:B------:R1:W-:Y:S01]  /*2550*/  UTCHMMA gdesc[UR36], gdesc[UR20], tmem[UR16], tmem[UR42], idesc[UR43], UPT ;  /* 0x00ff2a14240075ea */ /* 0x0003e2000b800010 */
[----:B------:R1:W-:Y:S01]  /*2560*/  UTCBAR [UR10], URZ ;  /* 0x000000ff0a0073e9 */ /* 0x0003e200080000ff */
[----:B------:R-:W-:-:S02]  /*2570*/  NOP ;  /* 0x0000000000007918 */ /* 0x000fc40000000000 */
.L_x_13:
[----:B------:R-:W2:Y:S02]  /*2580*/  SYNCS.PHASECHK.TRANS64.TRYWAIT P3, [UR13+0x4010], RZ ;  /* 0x004010ffff0075a7 */ /* 0x000ea4000806110d */
[----:B--2---:R-:W-:Y:S05]  /*2590*/  @!P3 BRA `(.L_x_14) ;  /* 0x0000001800d8b947 */ /* 0x004fea0003800000 */
.L_x_23:
[----:B------:R-:W-:Y:S01]  /*25a0*/  BAR.SYNC.DEFER_BLOCKING 0x0 ;  /* 0x0000000000007b1d */ /* 0x000fe20000010000 */
[----:B------:R-:W-:-:S05]  /*25b0*/  SHF.L.U32 R64, R64, 0x1f, RZ ;  /* 0x0000001f40407819 */ /* 0x000fca00000006ff */
[----:B------:R-:W-:Y:S01]  /*25c0*/  LDTM.16dp32bit_t0_t15.x16 R4, tmem[UR18] ;  /* 0x00000012000479ee */ /* 0x000fe20008a00000 */
[----:B------:R-:W2:Y:S01]  /*25d0*/  LDTM.16dp32bit_t16_t31.x16 R4, tmem[UR18+0x10] ;  /* 0x00001012000479ee */ /* 0x000ea20008a20000 */
[----:B------:R-:W3:Y:S01]  /*25e0*/  @!P2 SYNCS.CCTL.IV [UR13+0x4010] ;  /* 0x00401000ff00a9b1 */ /* 0x000ee2000800000d */
[----:B------:R-:W-:Y:S01]  /*25f0*/  NOP ;  /* 0x0000000000007918 */ /* 0x000fe20000000000 */
[----:B0-2---:R-:W-:Y:S01]  /*2600*/  FMUL R44, R4, UR44 ;  /* 0x0000002c042c7c20 */ /* 0x005fe20008400000 */
[----:B------:R-:W-:Y:S01]  /*2610*/  FMUL R65, R5, UR44 ;  /* 0x0000002c05417c20 */ /* 0x000fe20008400000 */
[----:B------:R-:W-:-:S05]  /*2620*/  FMUL R66, R6, UR44 ;  /* 0x0000002c06427c20 */ /* 0x000fca0008400000 */
[----:B------:R-:W-:Y:S01]  /*2630*/  FMNMX3 R66, R44, R65, R66, !PT ;  /* 0x000000412c427276 */ /* 0x000fe20007800042 */
        /* <DEDUP_REMOVED lines=18> */
[----:B------:R-:W-:-:S05]  /*2760*/  FMUL R44, R19, UR44 ;  /* 0x0000002c132c7c20 */ /* 0x000fca0008400000 */
[----:B------:R-:W-:-:S05]  /*2770*/  FMNMX R44, R44, R65, !PT ;  /* 0x000000412c2c7209 */ /* 0x000fca0007800000 */
[----:B------:R-:W0:Y:S02]  /*2780*/  SHFL.BFLY PT, R65, R44, 0x10, 0x1f ;  /* 0x0e001f002c417f89 */ /* 0x000e2400000e0000 */
[----:B0-----:R-:W-:-:S05]  /*2790*/  FMNMX R66, R44, R65, !PT ;  /* 0x000000412c427209 */ /* 0x001fca0007800000 */
[----:B---3--:R-:W-:Y:S01]  /*27a0*/  @!P5 STS [R21+0x2000], R66 ;  /* 0x002000421500d388 */ /* 0x008fe20000000800 */
[----:B------:R-:W-:Y:S06]  /*27b0*/  BAR.SYNC.DEFER_BLOCKING 0x0 ;  /* 0x0000000000007b1d */ /* 0x000fec0000010000 */
[----:B------:R-:W0:Y:S04]  /*27c0*/  @!P6 LDS R50, [R20+0x2000] ;  /* 0x002000001432e984 */ /* 0x000e280000000800 */
[----:B0-----:R-:W0:Y:S02]  /*27d0*/  SHFL.BFLY PT, R65, R50, 0x1, 0x1f ;  /* 0x0c201f0032417f89 */ /* 0x001e2400000e0000 */
[----:B0-----:R-:W-:-:S05]  /*27e0*/  FMNMX R65, R50, R65, !PT ;  /* 0x0000004132417209 */ /* 0x001fca0007800000 */
[----:B------:R-:W-:Y:S01]  /*27f0*/  @P0 STS [R20+0x2000], R65 ;  /* 0x0020004114000388 */ /* 0x000fe20000000800 */
[----:B------:R-:W-:Y:S06]  /*2800*/  BAR.SYNC.DEFER_BLOCKING 0x0 ;  /* 0x0000000000007b1d */ /* 0x000fec0000010000 */
[----:B------:R-:W0:Y:S02]  /*2810*/  LDS R44, [R3+0x2000] ;  /* 0x00200000032c7984 */ /* 0x000e240000000800 */
[----:B0-----:R-:W-:-:S05]  /*2820*/  FMNMX R44, R44, R53, !PT ;  /* 0x000000352c2c7209 */ /* 0x001fca0007800000 */
        /* <DEDUP_REMOVED lines=16> */
[--C-:B------:R-:W-:Y:S01]  /*2930*/  FFMA R12, R12, UR44, -R44.reuse ;  /* 0x0000002c0c0c7c23 */ /* 0x100fe2000800082c */
[--C-:B------:R-:W-:Y:S01]  /*2940*/  FFMA R13, R13, UR44, -R44.reuse ;  /* 0x0000002c0d0d7c23 */ /* 0x100fe2000800082c */
[----:B------:R-:W0:Y:S01]  /*2950*/  MUFU.EX2 R5, R5 ;  /* 0x0000000500057308 */ /* 0x000e220000000800 */
[----:B------:R-:W-:Y:S01]  /*2960*/  FMUL R11, R11, 1.4426950216293334961 ;  /* 0x3fb8aa3b0b0b7820 */ /* 0x000fe20000400000 */
[----:B------:R-:W-:Y:S01]  /*2970*/  FMUL R12, R12, 1.4426950216293334961 ;  /* 0x3fb8aa3b0c0c7820 */ /* 0x000fe20000400000 */
[--C-:B------:R-:W-:Y:S01]  /*2980*/  FFMA R14, R14, UR44, -R44.reuse ;  /* 0x0000002c0e0e7c23 */ /* 0x100fe2000800082c */
[----:B------:R-:W-:Y:S01]  /*2990*/  FMUL R13, R13, 1.4426950216293334961 ;  /* 0x3fb8aa3b0d0d7820 */ /* 0x000fe20000400000 */
[--C-:B------:R-:W-:Y:S01]  /*29a0*/  FFMA R15, R15, UR44, -R44.reuse ;  /* 0x0000002c0f0f7c23 */ /* 0x100fe2000800082c */
[--C-:B------:R-:W-:Y:S01]  /*29b0*/  FFMA R16, R16, UR44, -R44.reuse ;  /* 0x0000002c10107c23 */ /* 0x100fe2000800082c */
[----:B------:R-:W-:Y:S01]  /*29c0*/  FMUL R14, R14, 1.4426950216293334961 ;  /* 0x3fb8aa3b0e0e7820 */ /* 0x000fe20000400000 */
[----:B------:R-:W2:Y:S01]  /*29d0*/  MUFU.EX2 R6, R6 ;  /* 0x0000000600067308 */ /* 0x000ea20000000800 */
[----:B------:R-:W-:Y:S01]  /*29e0*/  FMUL R15, R15, 1.4426950216293334961 ;  /* 0x3fb8aa3b0f0f7820 */ /* 0x000fe20000400000 */
[----:B------:R-:W-:Y:S01]  /*29f0*/  FMUL R16, R16, 1.4426950216293334961 ;  /* 0x3fb8aa3b10107820 */ /* 0x000fe20000400000 */
[--C-:B------:R-:W-:Y:S01]  /*2a00*/  FFMA R17, R17, UR44, -R44.reuse ;  /* 0x0000002c11117c23 */ /* 0x100fe2000800082c */
[--C-:B------:R-:W-:Y:S01]  /*2a10*/  FFMA R18, R18, UR44, -R44.reuse ;  /* 0x0000002c12127c23 */ /* 0x100fe2000800082c */
[----:B------:R-:W-:-:S02]  /*2a20*/  FFMA R19, R19, UR44, -R44 ;  /* 0x0000002c13137c23 */ /* 0x000fc4000800082c */
[----:B------:R-:W-:Y:S01]  /*2a30*/  FMUL R17, R17, 1.4426950216293334961 ;  /* 0x3fb8aa3b11117820 */ /* 0x000fe20000400000 */
[----:B------:R-:W3:Y:S01]  /*2a40*/  MUFU.EX2 R7, R7 ;  /* 0x0000000700077308 */ /* 0x000ee20000000800 */
[----:B0-----:R-:W-:Y:S01]  /*2a50*/  FADD R69, R4, R5 ;  /* 0x0000000504457221 */ /* 0x001fe20000000000 */
[----:B------:R-:W-:-:S06]  /*2a60*/  F2FP.F16.F32.PACK_AB R4, R5, R4 ;  /* 0x000000040504723e */ /* 0x000fcc00000000ff */
[----:B------:R-:W0:Y:S01]  /*2a70*/  MUFU.EX2 R8, R8 ;  /* 0x0000000800087308 */ /* 0x000e220000000800 */
[----:B--2---:R-:W-:-:S07]  /*2a80*/  FADD R66, R6, R69 ;  /* 0x0000004506427221 */ /* 0x004fce0000000000 */
[----:B------:R-:W2:Y:S01]  /*2a90*/  MUFU.EX2 R9, R9 ;  /* 0x0000000900097308 */ /* 0x000ea20000000800 */
[----:B---3--:R-:W-:-:S07]  /*2aa0*/  F2FP.F16.F32.PACK_AB R5, R7, R6 ;  /* 0x000000060705723e */ /* 0x008fce00000000ff */
[----:B------:R-:W3:Y:S08]  /*2ab0*/  MUFU.EX2 R10, R10 ;  /* 0x0000000a000a7308 */ /* 0x000ef00000000800 */
[----:B------:R4:W5:Y:S08]  /*2ac0*/  MUFU.EX2 R67, R11 ;  /* 0x0000000b00437308 */ /* 0x0009700000000800 */
[----:B------:R0:W1:Y:S01]  /*2ad0*/  MUFU.EX2 R65, R12 ;  /* 0x0000000c00417308 */ /* 0x0000620000000800 */
[----:B----4-:R-:W-:-:S07]  /*2ae0*/  FADD R11, R7, R66 ;  /* 0x00000042070b7221 */ /* 0x010fce0000000000 */
[----:B------:R-:W4:Y:S01]  /*2af0*/  MUFU.EX2 R68, R13 ;  /* 0x0000000d00447308 */ /* 0x000f220000000800 */
[----:B0-----:R-:W-:-:S04]  /*2b00*/  FADD R12, R8, R11 ;  /* 0x0000000b080c7221 */ /* 0x001fc80000000000 */
[----:B--2---:R-:W-:-:S03]  /*2b10*/  FADD R11, R9, R12 ;  /* 0x0000000c090b7221 */ /* 0x004fc60000000000 */
[----:B------:R-:W0:Y:S01]  /*2b20*/  MUFU.EX2 R14, R14 ;  /* 0x0000000e000e7308 */ /* 0x000e220000000800 */
[----:B---3--:R-:W-:-:S04]  /*2b30*/  FADD R12, R10, R11 ;  /* 0x0000000b0a0c7221 */ /* 0x008fc80000000000 */
[----:B-----5:R-:W-:Y:S01]  /*2b40*/  FADD R66, R67, R12 ;  /* 0x0000000c43427221 */ /* 0x020fe20000000000 */
[----:B------:R-:W-:Y:S02]  /*2b50*/  FMUL R12, R18, 1.4426950216293334961 ;  /* 0x3fb8aa3b120c7820 */ /* 0x000fe40000400000 */
[----:B------:R-:W2:Y:S01]  /*2b60*/  MUFU.EX2 R15, R15 ;  /* 0x0000000f000f7308 */ /* 0x000ea20000000800 */
[----:B-1----:R-:W-:-:S04]  /*2b70*/  FADD R11, R65, R66 ;  /* 0x00000042410b7221 */ /* 0x002fc80000000000 */
[----:B----4-:R-:W-:Y:S01]  /*2b80*/  FADD R13, R68, R11 ;  /* 0x0000000b440d7221 */ /* 0x010fe20000000000 */
[----:B------:R-:W-:Y:S02]  /*2b90*/  FMUL R11, R19, 1.4426950216293334961 ;  /* 0x3fb8aa3b130b7820 */ /* 0x000fe40000400000 */
[----:B------:R-:W1:Y:S01]  /*2ba0*/  MUFU.EX2 R16, R16 ;  /* 0x0000001000107308 */ /* 0x000e620000000800 */
[----:B0-----:R-:W-:-:S07]  /*2bb0*/  FADD R18, R14, R13 ;  /* 0x0000000d0e127221 */ /* 0x001fce0000000000 */
[----:B------:R-:W0:Y:S01]  /*2bc0*/  MUFU.EX2 R17, R17 ;  /* 0x0000001100117308 */ /* 0x000e220000000800 */
[----:B--2---:R-:W-:-:S07]  /*2bd0*/  FADD R13, R15, R18 ;  /* 0x000000120f0d7221 */ /* 0x004fce0000000000 */
[----:B------:R-:W2:Y:S01]  /*2be0*/  MUFU.EX2 R12, R12 ;  /* 0x0000000c000c7308 */ /* 0x000ea20000000800 */
[----:B-1----:R-:W-:-:S07]  /*2bf0*/  FADD R18, R16, R13 ;  /* 0x0000000d10127221 */ /* 0x002fce0000000000 */
[----:B------:R-:W1:Y:S01]  /*2c00*/  MUFU.EX2 R11, R11 ;  /* 0x0000000b000b7308 */ /* 0x000e620000000800 */
[----:B0-----:R-:W-:-:S04]  /*2c10*/  FADD R13, R17, R18 ;  /* 0x00000012110d7221 */ /* 0x001fc80000000000 */
[----:B--2---:R-:W-:-:S04]  /*2c20*/  FADD R18, R12, R13 ;  /* 0x0000000d0c127221 */ /* 0x004fc80000000000 */
[----:B-1----:R-:W-:-:S05]  /*2c30*/  FADD R18, R11, R18 ;  /* 0x000000120b127221 */ /* 0x002fca0000000000 */
[----:B------:R-:W0:Y:S02]  /*2c40*/  SHFL.BFLY PT, R13, R18, 0x10, 0x1f ;  /* 0x0e001f00120d7f89 */ /* 0x000e2400000e0000 */
[----:B0-----:R-:W-:Y:S01]  /*2c50*/  FADD R66, R18, R13 ;  /* 0x0000000d12427221 */ /* 0x001fe20000000000 */
[----:B------:R-:W-:Y:S06]  /*2c60*/  BAR.SYNC.DEFER_BLOCKING 0x0 ;  /* 0x0000000000007b1d */ /* 0x000fec0000010000 */
[----:B------:R-:W-:Y:S02]  /*2c70*/  @!P5 STS [R21+0x2000], R66 ;  /* 0x002000421500d388 */ /* 0x000fe40000000800 */
[----:B------:R-:W-:Y:S06]  /*2c80*/  BAR.SYNC.DEFER_BLOCKING 0x0 ;  /* 0x0000000000007b1d */ /* 0x000fec0000010000 */
[----:B------:R-:W0:Y:S04]  /*2c90*/  @!P6 LDS R52, [R20+0x2000] ;  /* 0x002000001434e984 */ /* 0x000e280000000800 */
[----:B0-----:R-:W0:Y:S02]  /*2ca0*/  SHFL.BFLY PT, R13, R52, 0x1, 0x1f ;  /* 0x0c201f00340d7f89 */ /* 0x001e2400000e0000 */
[----:B0-----:R-:W-:-:S05]  /*2cb0*/  FADD R19, R52, R13 ;  /* 0x0000000d34137221 */ /* 0x001fca0000000000 */
[----:B------:R0:W-:Y:S01]  /*2cc0*/  @P0 STS [R20+0x2000], R19 ;  /* 0x0020001314000388 */ /* 0x0001e20000000800 */
[----:B------:R-:W-:Y:S06]  /*2cd0*/  BAR.SYNC.DEFER_BLOCKING 0x0 ;  /* 0x0000000000007b1d */ /* 0x000fec0000010000 */
[----:B------:R0:W1:Y:S01]  /*2ce0*/  LDS R13, [R3+0x2000] ;  /* 0x00200000030d7984 */ /* 0x0000620000000800 */
[----:B------:R-:W2:Y:S02]  /*2cf0*/  SYNCS.PHASECHK.TRANS64.TRYWAIT P3, [UR17], R64 ;  /* 0x00000040ff0075a7 */ /* 0x000ea40008061111 */
[----:B012---:R-:W-:Y:S05]  /*2d00*/  @!P3 BRA `(.L_x_15) ;  /* 0x000000140008b947 */ /* 0x007fea0003800000 */
.L_x_24:
[----:B------:R-:W-:Y:S01]  /*2d10*/  F2FP.F16.F32.PACK_AB R7, R67, R10 ;  /* 0x0000000a4307723e */ /* 0x000fe200000000ff */
[----:B------:R-:W-:Y:S01]  /*2d20*/  IMAD.WIDE R66, R51, 0x2, R38 ;  /* 0x0000000233427825 */ /* 0x000fe200078e0226 */
[----:B------:R-:W-:Y:S02]  /*2d30*/  F2FP.F16.F32.PACK_AB R6, R9, R8 ;  /* 0x000000080906723e */ /* 0x000fe400000000ff */
[----:B------:R-:W-:Y:S01]  /*2d40*/  F2FP.F16.F32.PACK_AB R9, R15, R14 ;  /* 0x0000000e0f09723e */ /* 0x000fe200000000ff */
[----:B------:R-:W-:Y:S01]  /*2d50*/  IMAD.WIDE R14, R51, 0x2, R34 ;  /* 0x00000002330e7825 */ /* 0x000fe200078e0222 */
[----:B------:R-:W-:Y:S01]  /*2d60*/  F2FP.F16.F32.PACK_AB R10, R17, R16 ;  /* 0x00000010110a723e */ /* 0x000fe200000000ff */
[----:B------:R0:W2:Y:S01]  /*2d70*/  LDG.E.U16 R72, desc[UR28][R66.64] ;  /* 0x0000001c42487981 */ /* 0x0000a2000c1e1500 */
[----:B------:R-:W-:Y:S01]  /*2d80*/  F2FP.F16.F32.PACK_AB R8, R68, R65 ;  /* 0x000000414408723e */ /* 0x000fe200000000ff */
[C---:B------:R-:W-:Y:S02]  /*2d90*/  IMAD.WIDE R16, R51.reuse, 0x2, R30 ;  /* 0x0000000233107825 */ /* 0x040fe400078e021e */
[----:B------:R-:W3:Y:S02]  /*2da0*/  LDG.E.U16 R14, desc[UR28][R14.64] ;  /* 0x0000001c0e0e7981 */ /* 0x000ee4000c1e1500 */
[----:B------:R-:W-:-:S02]  /*2db0*/  IMAD.WIDE R18, R51, 0x2, R26 ;  /* 0x0000000233127825 */ /* 0x000fc400078e021a */
[----:B------:R-:W4:Y:S02]  /*2dc0*/  LDG.E.U16 R16, desc[UR28][R16.64] ;  /* 0x0000001c10107981 */ /* 0x000f24000c1e1500 */
[C---:B------:R-:W-:Y:S02]  /*2dd0*/  IMAD.WIDE R64, R51.reuse, 0x2, R36 ;  /* 0x0000000233407825 */ /* 0x040fe400078e0224 */
[----:B------:R-:W5:Y:S02]  /*2de0*/  LDG.E.U16 R18, desc[UR28][R18.64] ;  /* 0x0000001c12127981 */ /* 0x000f64000c1e1500 */
[C---:B0-----:R-:W-:Y:S02]  /*2df0*/  IMAD.WIDE R66, R51.reuse, 0x2, R32 ;  /* 0x0000000233427825 */ /* 0x041fe400078e0220 */
[----:B------:R-:W5:Y:S02]  /*2e00*/  LDG.E.U16 R65, desc[UR28][R64.64] ;  /* 0x0000001c40417981 */ /* 0x000f64000c1e1500 */
[----:B------:R-:W-:-:S02]  /*2e10*/  IMAD.WIDE R68, R51, 0x2, R28 ;  /* 0x0000000233447825 */ /* 0x000fc400078e021c */
[----:B------:R-:W5:Y:S02]  /*2e20*/  LDG.E.U16 R67, desc[UR28][R66.64] ;  /* 0x0000001c42437981 */ /* 0x000f64000c1e1500 */
[----:B------:R-:W-:Y:S02]  /*2e30*/  IMAD.WIDE R70, R51, 0x2, R24 ;  /* 0x0000000233467825 */ /* 0x000fe400078e0218 */
[----:B------:R-:W5:Y:S04]  /*2e40*/  LDG.E.U16 R69, desc[UR28][R68.64] ;  /* 0x0000001c44457981 */ /* 0x000f68000c1e1500 */
[----:B------:R-:W5:Y:S01]  /*2e50*/  LDG.E.U16 R71, desc[UR28][R70.64] ;  /* 0x0000001c46477981 */ /* 0x000f62000c1e1500 */
[----:B------:R-:W-:Y:S01]  /*2e60*/  F2FP.F16.F32.PACK_AB R11, R11, R12 ;  /* 0x0000000c0b0b723e */ /* 0x000fe200000000ff */
[----:B------:R-:W-:-:S03]  /*2e70*/  FADD R12, -R44, R53 ;  /* 0x000000352c0c7221 */ /* 0x000fc60000000100 */
[----:B------:R-:W-:Y:S01]  /*2e80*/  STTM.16dp32bit_t0_t15.x8 tmem[UR15+0x20], R4 ;  /* 0x00002004000079ed */ /* 0x000fe2000898000f */
[----:B------:R-:W-:Y:S01]  /*2e90*/  STTM.16dp32bit_t16_t31.x8 tmem[UR15+0x28], R4 ;  /* 0x00002804000079ed */ /* 0x000fe200089a000f */
[----:B------:R-:W-:-:S06]  /*2ea0*/  FMUL R12, R12, 1.4426950216293334961 ;  /* 0x3fb8aa3b0c0c7820 */ /* 0x000fcc0000400000 */
[----:B------:R-:W0:Y:S01]  /*2eb0*/  MUFU.EX2 R12, R12 ;  /* 0x0000000c000c7308 */ /* 0x000e220000000800 */
[----:B------:R-:W-:Y:S01]  /*2ec0*/  ULEA UR17, UR32, UR13, 0x3 ;  /* 0x0000000d20117291 */ /* 0x000fe2000f8e18ff */
[----:B------:R-:W-:-:S03]  /*2ed0*/  UMOV UR6, UR7 ;  /* 0x0000000700067c82 */ /* 0x000fc60008000000 */
[----:B------:R-:W-:Y:S01]  /*2ee0*/  UIADD3 UR17, UPT, UPT, UR17, 0x4000, URZ ;  /* 0x0000400011117890 */ /* 0x000fe2000fffe0ff */
        /* <DEDUP_REMOVED lines=8> */
[----:B------:R-:W2:Y:S02]  /*2f70*/  FENCE.VIEW.ASYNC.T ;  /* 0x00000000000073c6 */ /* 0x000ea40000000200 */
[----:B--2---:R-:W-:Y:S06]  /*2f80*/  BAR.SYNC.DEFER_BLOCKING 0x0 ;  /* 0x0000000000007b1d */ /* 0x004fec0000010000 */
[----:B------:R-:W-:Y:S01]  /*2f90*/  LDTM.16dp32bit_t0_t15.x8 R4, tmem[UR15] ;  /* 0x0000000f000479ee */ /* 0x000fe20008980000 */
[----:B------:R-:W0:Y:S01]  /*2fa0*/  LDTM.16dp32bit_t16_t31.x8 R4, tmem[UR15+0x8] ;  /* 0x0000080f000479ee */ /* 0x000e2200089a0000 */
[----:B------:R-:W-:Y:S01]  /*2fb0*/  NOP ;  /* 0x0000000000007918 */ /* 0x000fe20000000000 */
[C---:B0-----:R-:W-:Y:S01]  /*2fc0*/  FMUL R4, R12.reuse, R4 ;  /* 0x000000040c047220 */ /* 0x041fe20000400000 */
        /* <DEDUP_REMOVED lines=8> */
[----:B------:R1:W-:Y:S01]  /*3050*/  STTM.16dp32bit_t16_t31.x8 tmem[UR15+0x8], R4 ;  /* 0x00000804000079ed */ /* 0x0003e200089a000f */
[----:B------:R-:W0:Y:S02]  /*3060*/  FENCE.VIEW.ASYNC.T ;  /* 0x00000000000073c6 */ /* 0x000e240000000200 */
[----:B0-----:R-:W-:Y:S06]  /*3070*/  BAR.SYNC.DEFER_BLOCKING 0x0 ;  /* 0x0000000000007b1d */ /* 0x001fec0000010000 */
[----:B------:R0:W-:Y:S06]  /*3080*/  MEMBAR.ALL.CTA ;  /* 0x0000000000007992 */ /* 0x0001ec0000008000 */
[----:B0-----:R-:W0:Y:S02]  /*3090*/  FENCE.VIEW.ASYNC.S ;  /* 0x00000000000073c6 */ /* 0x001e240000000000 */
[----:B0-----:R-:W-:Y:S06]  /*30a0*/  BAR.SYNC.DEFER_BLOCKING 0x0 ;  /* 0x0000000000007b1d */ /* 0x001fec0000010000 */
[----:B------:R-:W-:Y:S05]  /*30b0*/  BRA.U UP1, `(.L_x_16) ;  /* 0x0000000101587547 */ /* 0x000fea000b800000 */
[----:B------:R-:W-:Y:S02]  /*30c0*/  UIADD3 UR30, UPT, UPT, UR14, 0x28, URZ ;  /* 0x000000280e1e7890 */ /* 0x000fe4000fffe0ff */
[----:B------:R-:W-:Y:S02]  /*30d0*/  UIADD3 UR31, UPT, UPT, UR14, 0x30, URZ ;  /* 0x000000300e1f7890 */ /* 0x000fe4000fffe0ff */
[----:B------:R-:W-:Y:S01]  /*30e0*/  UIADD3 UR45, UPT, UPT, UR14, 0x38, URZ ;  /* 0x000000380e2d7890 */ /* 0x000fe2000fffe0ff */
[----:B------:R-:W-:Y:S01]  /*30f0*/  UMOV UR26, 0x0 ;  /* 0x00000000001a7882 */ /* 0x000fe20000000000 */
[----:B------:R-:W-:Y:S01]  /*3100*/  UMOV UR27, 0x4080010 ;  /* 0x04080010001b7882 */ /* 0x000fe20000000000 */
[----:B------:R-:W-:Y:S01]  /*3110*/  UMOV UR24, UR23 ;  /* 0x0000001700187c82 */ /* 0x000fe20008000000 */
[----:B------:R-:W-:Y:S01]  /*3120*/  UMOV UR25, 0x40004040 ;  /* 0x4000404000197882 */ /* 0x000fe20000000000 */
[----:B------:R-:W-:Y:S01]  /*3130*/  UMOV UR42, 0x0 ;  /* 0x00000000002a7882 */ /* 0x000fe20000000000 */
[----:B------:R-:W-:Y:S01]  /*3140*/  UMOV UR43, 0x4080010 ;  /* 0x04080010002b7882 */ /* 0x000fe20000000000 */
[----:B------:R-:W-:Y:S01]  /*3150*/  UMOV UR46, 0x0 ;  /* 0x00000000002e7882 */ /* 0x000fe20000000000 */
[----:B------:R-:W-:Y:S01]  /*3160*/  UMOV UR47, 0x4080010 ;  /* 0x04080010002f7882 */ /* 0x000fe20000000000 */
[----:B------:R-:W-:Y:S01]  /*3170*/  UMOV UR10, UR17 ;  /* 0x00000011000a7c82 */ /* 0x000fe20008000000 */
[----:B------:R-:W-:Y:S01]  /*3180*/  UMOV UR11, URZ ;  /* 0x000000ff000b7c82 */ /* 0x000fe20008000000 */
[----:B------:R0:W-:Y:S01]  /*3190*/  UTCHMMA tmem[UR19], gdesc[UR24], tmem[UR14], tmem[UR26], idesc[UR27], UPT ;  /* 0x00ff1a18130079ea */ /* 0x0001e2000b80000e */
        /* <DEDUP_REMOVED lines=8> */
.L_x_16:
[----:B------:R-:W-:Y:S01]  /*3220*/  UIADD3 UR32, UPT, UPT, UR32, 0x1, URZ ;  /* 0x0000000120207890 */ /* 0x000fe2000fffe0ff */
[----:B------:R-:W-:Y:S01]  /*3230*/  FFMA R48, R12, R48, R13 ;  /* 0x000000300c307223 */ /* 0x000fe2000000000d */
[----:B------:R-:W-:Y:S01]  /*3240*/  UIADD3 UR8, UPT, UPT, UR8, 0x40, URZ ;  /* 0x0000004008087890 */ /* 0x000fe2000fffe0ff */
[----:B------:R-:W-:Y:S01]  /*3250*/  VIADD R51, R51, UR22 ;  /* 0x0000001633337c36 */ /* 0x000fe20008000000 */
[----:B------:R-:W-:Y:S01]  /*3260*/  UISETP.GT.AND UP2, UPT, UR32, 0x1, UPT ;  /* 0x000000012000788c */ /* 0x000fe2000bf44270 */
[----:B------:R-:W-:Y:S01]  /*3270*/  IADD3 R49, PT, PT, R45, R49, RZ ;  /* 0x000000312d317210 */ /* 0x000fe20007ffe0ff */
[----:B------:R-:W-:Y:S01]  /*3280*/  IMAD.U32 R64, RZ, RZ, UR6 ;  /* 0x00000006ff407e24 */ /* 0x000fe2000f8e00ff */
[----:B------:R-:W-:Y:S01]  /*3290*/  MOV R53, R44 ;  /* 0x0000002c00357202 */ /* 0x000fe20000000f00 */
[----:B0-----:R-:W-:Y:S02]  /*32a0*/  USEL UR7, URZ, 0x1, !UP2 ;  /* 0x00000001ff077887 */ /* 0x001fe4000d000000 */
[----:B------:R-:W-:-:S02]  /*32b0*/  USEL UR32, UR32, URZ, !UP2 ;  /* 0x000000ff20207287 */ /* 0x000fc4000d000000 */
[----:B------:R-:W-:Y:S02]  /*32c0*/  UISETP.GE.AND UP2, UPT, UR8, UR9, UPT ;  /* 0x000000090800728c */ /* 0x000fe4000bf46270 */
[----:B------:R-:W-:-:S07]  /*32d0*/  ULOP3.LUT UR7, UR6, UR7, URZ, 0x3c, !UPT ;  /* 0x0000000706077292 */ /* 0x000fce000f8e3cff */
[----:B------:R-:W-:Y:S05]  /*32e0*/  BRA.U !UP2, `(.L_x_17) ;  /* 0xffffffed0adc7547 */ /* 0x000fea000b83ffff */
.L_x_12:
[----:B------:R-:W2:Y:S01]  /*32f0*/  LDCU UR4, c[0x0][0x3f0] ;  /* 0x00007e00ff0477ac */ /* 0x000ea20008000800 */
[----:B0-----:R-:W-:Y:S01]  /*3300*/  IMAD.SHL.U32 R3, R0, 0x20, RZ ;  /* 0x0000002000037824 */ /* 0x001fe200078e00ff */
[----:B-1--4-:R-:W-:Y:S01]  /*3310*/  SHF.R.S32.HI R5, RZ, 0x5, R0 ;  /* 0x00000005ff057819 */ /* 0x012fe20000011400 */
[----:B------:R-:W-:Y:S01]  /*3320*/  FMUL R13, R48, 8388608 ;  /* 0x4b000000300d7820 */ /* 0x000fe20000400000 */
[C---:B------:R-:W-:Y:S01]  /*3330*/  SHF.L.U32 R4, R0.reuse, 0x4, RZ ;  /* 0x0000000400047819 */ /* 0x040fe200000006ff */
[----:B------:R-:W-:Y:S01]  /*3340*/  IMAD.SHL.U32 R6, R0, 0x2, RZ ;  /* 0x0000000200067824 */ /* 0x000fe200078e00ff */
[----:B------:R-:W-:Y:S02]  /*3350*/  LOP3.LUT R3, R3, 0x300, RZ, 0xc0, !PT ;  /* 0x0000030003037812 */ /* 0x000fe400078ec0ff */
[----:B------:R-:W-:Y:S02]  /*3360*/  SGXT R5, R5, 0x1 ;  /* 0x000000010505781a */ /* 0x000fe40000000200 */
[----:B------:R-:W-:-:S02]  /*3370*/  LOP3.LUT R8, R3, 0x70, R4, 0xf8, !PT ;  /* 0x0000007003087812 */ /* 0x000fc400078ef804 */
[----:B------:R-:W-:Y:S02]  /*3380*/  FSETP.GEU.AND P3, PT, R48, 1.175494350822287508e-38, PT ;  /* 0x008000003000780b */ /* 0x000fe40003f6e000 */
[----:B------:R-:W-:Y:S02]  /*3390*/  SHF.L.U32 R16, R0, 0x3, RZ ;  /* 0x0000000300107819 */ /* 0x000fe400000006ff */
[----:B------:R-:W-:Y:S01]  /*33a0*/  LOP3.LUT R17, R8, 0x840, R5, 0x78, !PT ;  /* 0x0000084008117812 */ /* 0x000fe200078e7805 */
[----:B------:R-:W-:Y:S01]  /*33b0*/  IMAD.SHL.U32 R5, R0, 0x40, RZ ;  /* 0x0000004000057824 */ /* 0x000fe200078e00ff */
[----:B--2---:R-:W-:Y:S01]  /*33c0*/  UISETP.GE.AND UP0, UPT, UR4, 0x1, UPT ;  /* 0x000000010400788c */ /* 0x004fe2000bf06270 */
[----:B------:R-:W-:Y:S02]  /*33d0*/  FSEL R13, R13, R48, !P3 ;  /* 0x000000300d0d7208 */ /* 0x000fe40005800000 */
[----:B------:R-:W-:Y:S02]  /*33e0*/  LOP3.LUT R6, R6, 0x80, RZ, 0xc0, !PT ;  /* 0x0000008006067812 */ /* 0x000fe400078ec0ff */
[----:B------:R-:W-:Y:S01]  /*33f0*/  LOP3.LUT R7, R16, 0x400, RZ, 0xc0, !PT ;  /* 0x0000040010077812 */ /* 0x000fe200078ec0ff */
[----:B------:R-:W-:Y:S01]  /*3400*/  VIADD R14, R13, 0xc0cafb0d ;  /* 0xc0cafb0d0d0e7836 */ /* 0x000fe20000000000 */
[----:B------:R-:W-:-:S02]  /*3410*/  SHF.R.S32.HI R15, RZ, 0x2, R0 ;  /* 0x00000002ff0f7819 */ /* 0x000fc40000011400 */
[----:B------:R-:W-:Y:S02]  /*3420*/  LOP3.LUT R12, R4, 0x30, RZ, 0xc0, !PT ;  /* 0x00000030040c7812 */ /* 0x000fe400078ec0ff */
[----:B------:R-:W-:Y:S02]  /*3430*/  IADD3 R18, PT, PT, R7, UR13, R6 ;  /* 0x0000000d07127c10 */ /* 0x000fe4000fffe006 */
[----:B------:R-:W-:Y:S02]  /*3440*/  LOP3.LUT R3, R0, 0xe0, RZ, 0xc0, !PT ;  /* 0x000000e000037812 */ /* 0x000fe400078ec0ff */
[----:B------:R-:W-:Y:S02]  /*3450*/  SGXT R15, R15, 0x1 ;  /* 0x000000010f0f781a */ /* 0x000fe40000000200 */
[----:B------:R-:W-:Y:S02]  /*3460*/  LOP3.LUT R21, R5, 0x400, RZ, 0xc0, !PT ;  /* 0x0000040005157812 */ /* 0x000fe400078ec0ff */
[----:B------:R-:W-:Y:S01]  /*3470*/  IADD3 R12, PT, PT, R12, UR13, RZ ;  /* 0x0000000d0c0c7c10 */ /* 0x000fe2000fffe0ff */
[----:B------:R-:W-:Y:S06]  /*3480*/  BRA.U !UP0, `(.L_x_18) ;  /* 0x0000000108107547 */ /* 0x000fec000b800000 */
[----:B------:R-:W-:-:S06]  /*3490*/  USHF.L.U32 UR6, UR6, 0x1f, URZ ;  /* 0x0000001f06067899 */ /* 0x000fcc00080006ff */
[----:B------:R-:W-:-:S04]  /*34a0*/  MOV R4, UR6 ;  /* 0x0000000600047c02 */ /* 0x000fc80008000f00 */
[----:B------:R-:W0:Y:S02]  /*34b0*/  SYNCS.PHASECHK.TRANS64.TRYWAIT P0, [UR17], R4 ;  /* 0x00000004ff0075a7 */ /* 0x000e240008001111 */
[----:B0-----:R-:W-:Y:S05]  /*34c0*/  @!P0 BRA `(.L_x_19) ;  /* 0x0000000c00248947 */ /* 0x001fea0003800000 */
.L_x_18:
[----:B------:R-:W-:Y:S01]  /*34d0*/  BAR.SYNC.DEFER_BLOCKING 0x0 ;  /* 0x0000000000007b1d */ /* 0x000fe20000010000 */
[C---:B------:R-:W-:Y:S01]  /*34e0*/  FSETP.GT.AND P0, PT, |R48|.reuse, 8.50705917302346158658e+37, PT ;  /* 0x7e8000003000780b */ /* 0x040fe20003f04200 */
[----:B------:R-:W-:Y:S01]  /*34f0*/  IMAD.IADD R18, R17, 0x1, R18 ;  /* 0x0000000111127824 */ /* 0x000fe200078e0212 */
[----:B------:R-:W-:Y:S01]  /*3500*/  FSETP.GEU.AND P4, PT, |R48|, 1.175494350822287508e-38, PT ;  /* 0x008000003000780b */ /* 0x000fe20003f8e200 */
[----:B------:R-:W-:Y:S01]  /*3510*/  IMAD.IADD R20, R21, 0x1, R12 ;  /* 0x0000000115147824 */ /* 0x000fe200078e020c */
[----:B------:R-:W-:Y:S01]  /*3520*/  LOP3.LUT R19, R15, 0x840, RZ, 0xc0, !PT ;  /* 0x000008400f137812 */ /* 0x000fe200078ec0ff */
[----:B------:R-:W0:Y:S01]  /*3530*/  LDCU.64 UR4, c[0x0][0x3e0] ;  /* 0x00007c00ff0477ac */ /* 0x000e220008000a00 */
[----:B------:R-:W-:Y:S01]  /*3540*/  LOP3.LUT R14, R14, 0xff800000, RZ, 0xc0, !PT ;  /* 0xff8000000e0e7812 */ /* 0x000fe200078ec0ff */
[----:B------:R-:W-:Y:S01]  /*3550*/  IMAD R20, R3, 0x4, R20 ;  /* 0x0000000403147824 */ /* 0x000fe200078e0214 */
[----:B------:R-:W-:Y:S01]  /*3560*/  LOP3.LUT R19, R19, 0x40, R16, 0x78, !PT ;  /* 0x0000004013137812 */ /* 0x000fe200078e7810 */
[----:B------:R-:W-:Y:S01]  /*3570*/  HFMA2 R16, -RZ, RZ, 1.443359375, -0.2030029296875 ;  /* 0x3dc6b27fff107431 */ /* 0x000fe200000001ff */
[----:B------:R-:W-:Y:S01]  /*3580*/  IADD3 R15, PT, PT, R13, -R14, RZ ;  /* 0x8000000e0d0f7210 */ /* 0x000fe20007ffe0ff */
[----:B------:R-:W1:Y:S01]  /*3590*/  LDC.64 R28, c[0x0][0x398] ;  /* 0x0000e600ff1c7b82 */ /* 0x000e620000000a00 */
[----:B------:R-:W-:Y:S01]  /*35a0*/  IADD3 R20, PT, PT, R19, R20, RZ ;  /* 0x0000001413147210 */ /* 0x000fe20007ffe0ff */
[----:B------:R-:W-:Y:S01]  /*35b0*/  @P0 FMUL R48, R48, 0.25 ;  /* 0x3e80000030300820 */ /* 0x000fe20000400000 */
[----:B------:R-:W-:Y:S01]  /*35c0*/  FSEL R3, RZ, -23, P3 ;  /* 0xc1b80000ff037808 */ /* 0x000fe20001800000 */
[----:B------:R-:W-:Y:S01]  /*35d0*/  FADD R15, R15, -1 ;  /* 0xbf8000000f0f7421 */ /* 0x000fe20000000000 */
[----:B------:R-:W-:Y:S01]  /*35e0*/  I2FP.F32.S32 R14, R14 ;  /* 0x0000000e000e7245 */ /* 0x000fe20000201400 */
[----:B------:R-:W-:-:S02]  /*35f0*/  @!P4 FMUL R48, R48, 16777216 ;  /* 0x4b8000003030c820 */ /* 0x000fc40000400000 */
[C---:B------:R-:W-:Y:S02]  /*3600*/  FFMA.FTZ R16, R15.reuse, R16, -0.16845393180847167969 ;  /* 0xbe2c7f300f107423 */ /* 0x040fe40000010010 */
[----:B------:R-:W2:Y:S01]  /*3610*/  MUFU.RCP R17, R48 ;  /* 0x0000003000117308 */ /* 0x000ea20000001000 */
[----:B------:R-:W-:Y:S01]  /*3620*/  FFMA.FTZ R14, R14, 1.1920928955078125e-07, R3 ;  /* 0x340000000e0e7823 */ /* 0x000fe20000010003 */
[----:B------:R-:W3:Y:S02]  /*3630*/  @!P2 SYNCS.CCTL.IV [UR13+0x4000] ;  /* 0x00400000ff00a9b1 */ /* 0x000ee4000800000d */
[----:B---3--:R-:W-:Y:S01]  /*3640*/  BAR.SYNC.DEFER_BLOCKING 0x0 ;  /* 0x0000000000007b1d */ /* 0x008fe20000010000 */
[----:B------:R-:W-:Y:S01]  /*3650*/  FFMA.FTZ R16, R15, R16, 0.1716887056827545166 ;  /* 0x3e2fcf2a0f107423 */ /* 0x000fe20000010010 */
[----:B0-----:R-:W-:-:S03]  /*3660*/  UIMAD UR4, UR12, UR4, URZ ;  /* 0x000000040c0472a4 */ /* 0x001fc6000f8e02ff */
[C---:B------:R-:W-:Y:S01]  /*3670*/  FFMA.FTZ R16, R15.reuse, R16, -0.17900948226451873779 ;  /* 0xbe374e430f107423 */ /* 0x040fe20000010010 */
[----:B------:R-:W-:Y:S02]  /*3680*/  USHF.L.U32 UR6, UR4, 0x1, URZ ;  /* 0x0000000104067899 */ /* 0x000fe400080006ff */
[----:B------:R-:W0:Y:S01]  /*3690*/  LDC R3, c[0x0][0x3e8] ;  /* 0x0000fa00ff037b82 */ /* 0x000e220000000800 */
[----:B------:R-:W-:Y:S01]  /*36a0*/  LDTM.16dp32bit_t0_t15.x8 R4, tmem[UR15] ;  /* 0x0000000f000479ee */ /* 0x000fe20008980000 */
[----:B------:R-:W3:Y:S01]  /*36b0*/  LDTM.16dp32bit_t16_t31.x8 R4, tmem[UR15+0x8] ;  /* 0x0000080f000479ee */ /* 0x000ee200089a0000 */
[----:B------:R-:W-:-:S04]  /*36c0*/  FFMA.FTZ R16, R15, R16, 0.20512372255325317383 ;  /* 0x3e520bf40f107423 */ /* 0x000fc80000010010 */
[----:B------:R-:W-:-:S04]  /*36d0*/  FFMA.FTZ R16, R15, R16, -0.24046532809734344482 ;  /* 0xbe763c8b0f107423 */ /* 0x000fc80000010010 */
[----:B------:R-:W-:-:S04]  /*36e0*/  FFMA.FTZ R16, R15, R16, 0.28857114911079406738 ;  /* 0x3e93bf990f107423 */ /* 0x000fc80000010010 */
[C---:B------:R-:W-:Y:S01]  /*36f0*/  FFMA.FTZ R16, R15.reuse, R16, -0.36067417263984680176 ;  /* 0xbeb8aa490f107423 */ /* 0x040fe20000010010 */
[----:B------:R-:W4:Y:S03]  /*3700*/  @!P2 SYNCS.CCTL.IV [UR13+0x4008] ;  /* 0x00400800ff00a9b1 */ /* 0x000f26000800000d */
[----:B------:R-:W-:Y:S01]  /*3710*/  FFMA.FTZ R16, R15, R16, 0.48089820146560668945 ;  /* 0x3ef6384a0f107423 */ /* 0x000fe20000010010 */
[----:B------:R-:W-:Y:S01]  /*3720*/  NOP ;  /* 0x0000000000007918 */ /* 0x000fe20000000000 */
[----:B------:R-:W-:Y:S02]  /*3730*/  FSETP.NEU.AND P2, PT, R13, RZ, PT ;  /* 0x000000ff0d00720b */ /* 0x000fe40003f4d000 */
[----:B------:R-:W-:Y:S01]  /*3740*/  FFMA.FTZ R16, R15, R16, -0.72134751081466674805 ;  /* 0xbf38aa3b0f107423 */ /* 0x000fe20000010010 */
[----:B---3--:R-:W-:Y:S01]  /*3750*/  @P0 FMUL R8, R8, 0.25 ;  /* 0x3e80000008080820 */ /* 0x008fe20000400000 */
[----:B------:R-:W-:Y:S01]  /*3760*/  @P0 FMUL R9, R9, 0.25 ;  /* 0x3e80000009090820 */ /* 0x000fe20000400000 */
[----:B------:R-:W-:Y:S01]  /*3770*/  @P0 FMUL R10, R10, 0.25 ;  /* 0x3e8000000a0a0820 */ /* 0x000fe20000400000 */
[----:B------:R-:W-:Y:S01]  /*3780*/  @P0 FMUL R4, R4, 0.25 ;  /* 0x3e80000004040820 */ /* 0x000fe20000400000 */
[----:B------:R-:W-:Y:S01]  /*3790*/  @P0 FMUL R5, R5, 0.25 ;  /* 0x3e80000005050820 */ /* 0x000fe20000400000 */
[----:B------:R-:W-:Y:S01]  /*37a0*/  @P0 FMUL R6, R6, 0.25 ;  /* 0x3e80000006060820 */ /* 0x000fe20000400000 */
[----:B------:R-:W-:Y:S01]  /*37b0*/  @P0 FMUL R7, R7, 0.25 ;  /* 0x3e80000007070820 */ /* 0x000fe20000400000 */
[----:B------:R-:W-:Y:S01]  /*37c0*/  @P0 FMUL R11, R11, 0.25 ;  /* 0x3e8000000b0b0820 */ /* 0x000fe20000400000 */
[----:B------:R-:W-:Y:S01]  /*37d0*/  @!P4 FMUL R8, R8, 16777216 ;  /* 0x4b8000000808c820 */ /* 0x000fe20000400000 */
[----:B------:R-:W-:Y:S01]  /*37e0*/  @!P4 FMUL R9, R9, 16777216 ;  /* 0x4b8000000909c820 */ /* 0x000fe20000400000 */
[----:B------:R-:W-:Y:S01]  /*37f0*/  @!P4 FMUL R10, R10, 16777216 ;  /* 0x4b8000000a0ac820 */ /* 0x000fe20000400000 */
[----:B------:R-:W-:Y:S01]  /*3800*/  @!P4 FMUL R4, R4, 16777216 ;  /* 0x4b8000000404c820 */ /* 0x000fe20000400000 */
[----:B------:R-:W-:Y:S01]  /*3810*/  @!P4 FMUL R5, R5, 16777216 ;  /* 0x4b8000000505c820 */ /* 0x000fe20000400000 */
[----:B------:R-:W-:Y:S01]  /*3820*/  @!P4 FMUL R6, R6, 16777216 ;  /* 0x4b8000000606c820 */ /* 0x000fe20000400000 */
[----:B------:R-:W-:Y:S01]  /*3830*/  @!P4 FMUL R7, R7, 16777216 ;  /* 0x4b8000000707c820 */ /* 0x000fe20000400000 */
[----:B------:R-:W-:Y:S01]  /*3840*/  @!P4 FMUL R11, R11, 16777216 ;  /* 0x4b8000000b0bc820 */ /* 0x000fe20000400000 */
[C---:B--2---:R-:W-:Y:S01]  /*3850*/  FMUL R19, R17.reuse, R8 ;  /* 0x0000000811137220 */ /* 0x044fe20000400000 */
[C---:B------:R-:W-:Y:S01]  /*3860*/  FMUL R8, R17.reuse, R9 ;  /* 0x0000000911087220 */ /* 0x040fe20000400000 */
[C---:B------:R-:W-:Y:S01]  /*3870*/  FMUL R9, R17.reuse, R10 ;  /* 0x0000000a11097220 */ /* 0x040fe20000400000 */
[C---:B------:R-:W-:Y:S01]  /*3880*/  FMUL R4, R17.reuse, R4 ;  /* 0x0000000411047220 */ /* 0x040fe20000400000 */
[C---:B------:R-:W-:Y:S01]  /*3890*/  FMUL R5, R17.reuse, R5 ;  /* 0x0000000511057220 */ /* 0x040fe20000400000 */
[C---:B------:R-:W-:Y:S01]  /*38a0*/  FMUL R6, R17.reuse, R6 ;  /* 0x0000000611067220 */ /* 0x040fe20000400000 */
[C---:B------:R-:W-:Y:S01]  /*38b0*/  FMUL R7, R17.reuse, R7 ;  /* 0x0000000711077220 */ /* 0x040fe20000400000 */
[----:B------:R-:W-:Y:S01]  /*38c0*/  FMUL R10, R17, R11 ;  /* 0x0000000b110a7220 */ /* 0x000fe20000400000 */
[----:B------:R-:W-:Y:S01]  /*38d0*/  F2FP.F16.F32.PACK_AB R4, R19, R4 ;  /* 0x000000041304723e */ /* 0x000fe200000000ff */
[----:B------:R-:W-:Y:S01]  /*38e0*/  FMUL R16, R15, R16 ;  /* 0x000000100f107220 */ /* 0x000fe20000400000 */
[----:B------:R-:W-:-:S02]  /*38f0*/  F2FP.F16.F32.PACK_AB R5, R8, R5 ;  /* 0x000000050805723e */ /* 0x000fc400000000ff */
[----:B------:R-:W-:Y:S01]  /*3900*/  F2FP.F16.F32.PACK_AB R6, R9, R6 ;  /* 0x000000060906723e */ /* 0x000fe200000000ff */
[----:B------:R-:W-:Y:S01]  /*3910*/  FMUL R16, R15, R16 ;  /* 0x000000100f107220 */ /* 0x000fe20000400000 */
[----:B------:R-:W-:Y:S02]  /*3920*/  F2FP.F16.F32.PACK_AB R7, R10, R7 ;  /* 0x000000070a07723e */ /* 0x000fe400000000ff */
[----:B------:R-:W-:Y:S01]  /*3930*/  ISETP.GE.U32.AND P0, PT, R13, 0x7f800000, PT ;  /* 0x7f8000000d00780c */ /* 0x000fe20003f06070 */
[----:B------:R-:W-:Y:S01]  /*3940*/  FFMA.FTZ R15, R15, 1.4426950216293334961, R16 ;  /* 0x3fb8aa3b0f0f7823 */ /* 0x000fe20000010010 */
[--C-:B------:R-:W-:Y:S01]  /*3950*/  SHF.R.U32.HI R16, RZ, 0x6, R0.reuse ;  /* 0x00000006ff107819 */ /* 0x100fe20000011600 */
[----:B----4-:R2:W-:Y:S01]  /*3960*/  STSM.16.M88.4 [R18], R4 ;  /* 0x0000000412007844 */ /* 0x0105e20000000200 */
[----:B------:R-:W-:Y:S01]  /*3970*/  SHF.R.U32.HI R8, RZ, 0x2, R0 ;  /* 0x00000002ff087819 */ /* 0x000fe20000011600 */
[----:B------:R-:W-:Y:S01]  /*3980*/  FADD R14, R14, R15 ;  /* 0x0000000f0e0e7221 */ /* 0x000fe20000000000 */
[----:B------:R-:W-:Y:S01]  /*3990*/  SGXT.U32 R16, R16, 0x2 ;  /* 0x000000021010781a */ /* 0x000fe20000000000 */
[----:B------:R-:W-:Y:S01]  /*39a0*/  BAR.SYNC.DEFER_BLOCKING 0x0 ;  /* 0x0000000000007b1d */ /* 0x000fe20000010000 */
[----:B------:R-:W-:-:S03]  /*39b0*/  LOP3.LUT R9, R8, 0x38, RZ, 0xc0, !PT ;  /* 0x0000003808097812 */ /* 0x000fc600078ec0ff */
[----:B0-----:R-:W-:Y:S01]  /*39c0*/  IMAD R16, R16, R3, RZ ;  /* 0x0000000310107224 */ /* 0x001fe200078e02ff */
[----:B------:R-:W-:Y:S01]  /*39d0*/  LOP3.LUT R25, R9, 0x1f, R0, 0xf8, !PT ;  /* 0x0000001f09197812 */ /* 0x000fe200078ef800 */
[----:B------:R-:W-:Y:S01]  /*39e0*/  @P0 IMAD.MOV.U32 R8, RZ, RZ, 0x7f800000 ;  /* 0x7f800000ff080424 */ /* 0x000fe200078e00ff */
[----:B------:R-:W-:Y:S02]  /*39f0*/  LOP3.LUT R0, R0, 0xff, RZ, 0xc0, !PT ;  /* 0x000000ff00007812 */ /* 0x000fe400078ec0ff */
[----:B------:R-:W-:Y:S01]  /*3a00*/  SHF.L.U32 R9, R25, 0x3, RZ ;  /* 0x0000000319097819 */ /* 0x000fe200000006ff */
[----:B------:R-:W-:Y:S01]  /*3a10*/  @P0 FFMA.FTZ R14, R13, R8, +INF ;  /* 0x7f8000000d0e0423 */ /* 0x000fe20000010008 */
[----:B------:R-:W-:Y:S01]  /*3a20*/  IMAD R8, R2, UR5, RZ ;  /* 0x0000000502087c24 */ /* 0x000fe2000f8e02ff */
[----:B------:R-:W-:Y:S01]  /*3a30*/  UIMAD.WIDE UR4, UR4, 0x2, URZ ;  /* 0x00000002040478a5 */ /* 0x000fe2000f8e02ff */
[----:B--2---:R-:W-:Y:S01]  /*3a40*/  IMAD R18, R3, 0x4, R16 ;  /* 0x0000000403127824 */ /* 0x004fe200078e0210 */
[----:B------:R-:W-:-:S02]  /*3a50*/  LOP3.LUT R11, R9, 0xc0, RZ, 0xc0, !PT ;  /* 0x000000c0090b7812 */ /* 0x000fc400078ec0ff */
[C---:B------:R-:W-:Y:S01]  /*3a60*/  SHF.L.U32 R9, R8.reuse, 0x1, RZ ;  /* 0x0000000108097819 */ /* 0x040fe200000006ff */
[----:B------:R-:W-:Y:S01]  /*3a70*/  IMAD.HI R8, R8, 0x2, RZ ;  /* 0x0000000208087827 */ /* 0x000fe200078e02ff */
[----:B------:R-:W-:Y:S02]  /*3a80*/  IADD3 R27, PT, PT, R12, R11, RZ ;  /* 0x0000000b0c1b7210 */ /* 0x000fe40007ffe0ff */
[----:B-1----:R-:W-:Y:S02]  /*3a90*/  IADD3 R23, P0, P3, R9, UR6, R28 ;  /* 0x0000000609177c10 */ /* 0x002fe4000fb1e01c */
[----:B------:R-:W-:Y:S01]  /*3aa0*/  FSEL R9, R14, -INF , P2 ;  /* 0xff8000000e097808 */ /* 0x000fe20001000000 */
[----:B------:R-:W0:Y:S01]  /*3ab0*/  LDCU UR4, c[0x0][0x3ec] ;  /* 0x00007d80ff0477ac */ /* 0x000e220008000800 */
[----:B------:R1:W2:Y:S01]  /*3ac0*/  LDSM.16.M88.4 R4, [R20] ;  /* 0x000000001404783b */ /* 0x0002a20000000200 */
[----:B------:R-:W-:Y:S02]  /*3ad0*/  IADD3.X R29, PT, PT, R8, UR5, R29, P0, P3 ;  /* 0x00000005081d7c10 */ /* 0x000fe400087e641d */
[-C--:B------:R-:W-:Y:S01]  /*3ae0*/  LEA R8, P0, R16, R23.reuse, 0x1 ;  /* 0x0000001710087211 */ /* 0x080fe200078008ff */
[----:B------:R-:W-:Y:S01]  /*3af0*/  FFMA R44, R9, 0.69314718246459960938, R44 ;  /* 0x3f317218092c7823 */ /* 0x000fe2000000002c */
[----:B------:R-:W-:-:S02]  /*3b00*/  LEA R10, P2, R18, R23, 0x1 ;  /* 0x00000017120a7211 */ /* 0x000fc400078408ff */
[-C--:B------:R-:W-:Y:S01]  /*3b10*/  LEA.HI.X.SX32 R9, R16, R29.reuse, 0x1, P0 ;  /* 0x0000001d10097211 */ /* 0x080fe200000f0eff */
[----:B-1----:R-:W-:Y:S01]  /*3b20*/  IMAD R20, R3, 0x4, R18 ;  /* 0x0000000403147824 */ /* 0x002fe200078e0212 */
[----:B------:R-:W-:Y:S02]  /*3b30*/  LEA.HI.X.SX32 R11, R18, R29, 0x1, P2 ;  /* 0x0000001d120b7211 */ /* 0x000fe400010f0eff */
[----:B------:R-:W-:Y:S01]  /*3b40*/  SHF.L.U32 R25, R25, 0x4, RZ ;  /* 0x0000000419197819 */ /* 0x000fe200000006ff */
[----:B------:R-:W-:Y:S01]  /*3b50*/  IMAD R22, R3, 0x4, R20 ;  /* 0x0000000403167824 */ /* 0x000fe200078e0214 */
[C---:B------:R-:W-:Y:S02]  /*3b60*/  LEA R12, P0, R20.reuse, R23, 0x1 ;  /* 0x00000017140c7211 */ /* 0x040fe400078008ff */
[----:B------:R-:W-:Y:S02]  /*3b70*/  LOP3.LUT R25, R25, 0xf0, RZ, 0xc0, !PT ;  /* 0x000000f019197812 */ /* 0x000fe400078ec0ff */
[----:B------:R-:W-:Y:S01]  /*3b80*/  LEA R24, R3, R22, 0x2 ;  /* 0x0000001603187211 */ /* 0x000fe200078e10ff */
[----:B0-----:R-:W-:Y:S01]  /*3b90*/  UIMAD UR4, UR12, UR4, URZ ;  /* 0x000000040c0472a4 */ /* 0x001fe2000f8e02ff */
[----:B------:R-:W-:-:S02]  /*3ba0*/  LEA.HI.X.SX32 R13, R20, R29, 0x1, P0 ;  /* 0x0000001d140d7211 */ /* 0x000fc400000f0eff */
[-C--:B------:R-:W-:Y:S01]  /*3bb0*/  LEA R14, P3, R22, R23.reuse, 0x1 ;  /* 0x00000017160e7211 */ /* 0x080fe200078608ff */
[C---:B------:R-:W-:Y:S01]  /*3bc0*/  IMAD R26, R3.reuse, 0x4, R24 ;  /* 0x00000004031a7824 */ /* 0x040fe200078e0218 */
[----:B------:R-:W-:Y:S01]  /*3bd0*/  LEA R16, P0, R24, R23, 0x1 ;  /* 0x0000001718107211 */ /* 0x000fe200078008ff */
[----:B------:R-:W-:Y:S01]  /*3be0*/  USHF.L.U32 UR6, UR4, 0x2, URZ ;  /* 0x0000000204067899 */ /* 0x000fe200080006ff */
[-C--:B------:R-:W-:Y:S01]  /*3bf0*/  LEA.HI.X.SX32 R15, R22, R29.reuse, 0x1, P3 ;  /* 0x0000001d160f7211 */ /* 0x080fe200018f0eff */
[----:B------:R-:W-:Y:S01]  /*3c00*/  UIMAD.WIDE UR4, UR4, 0x4, URZ ;  /* 0x00000004040478a5 */ /* 0x000fe2000f8e02ff */
[C---:B------:R-:W-:Y:S02]  /*3c10*/  LEA R28, R3.reuse, R26, 0x2 ;  /* 0x0000001a031c7211 */ /* 0x040fe400078e10ff */
[----:B------:R-:W-:Y:S02]  /*3c20*/  LEA.HI.X.SX32 R17, R24, R29, 0x1, P0 ;  /* 0x0000001d18117211 */ /* 0x000fe400000f0eff */
[-C--:B------:R-:W-:Y:S01]  /*3c30*/  LEA R18, P2, R26, R23.reuse, 0x1 ;  /* 0x000000171a127211 */ /* 0x080fe200078408ff */
[----:B------:R-:W-:Y:S01]  /*3c40*/  IMAD R3, R3, 0x4, R28 ;  /* 0x0000000403037824 */ /* 0x000fe200078e021c */
[----:B------:R-:W-:-:S02]  /*3c50*/  LEA R20, P3, R28, R23, 0x1 ;  /* 0x000000171c147211 */ /* 0x000fc400078608ff */
[----:B------:R-:W-:Y:S02]  /*3c60*/  LEA.HI.X.SX32 R19, R26, R29, 0x1, P2 ;  /* 0x0000001d1a137211 */ /* 0x000fe400010f0eff */
[C---:B------:R-:W-:Y:S02]  /*3c70*/  LEA R22, P0, R3.reuse, R23, 0x1 ;  /* 0x0000001703167211 */ /* 0x040fe400078008ff */
[-C--:B------:R-:W-:Y:S01]  /*3c80*/  LEA.HI.X.SX32 R21, R28, R29.reuse, 0x1, P3 ;  /* 0x0000001d1c157211 */ /* 0x080fe200018f0eff */
[----:B--2---:R0:W-:Y:S01]  /*3c90*/  STG.E.U16 desc[UR28][R8.64], R4 ;  /* 0x0000000408007986 */ /* 0x0041e2000c10151c */
[----:B------:R-:W-:Y:S02]  /*3ca0*/  PRMT R24, R4, 0x7632, R24 ;  /* 0x0000763204187816 */ /* 0x000fe40000000018 */
[----:B------:R-:W-:Y:S02]  /*3cb0*/  LEA.HI.X.SX32 R23, R3, R29, 0x1, P0 ;  /* 0x0000001d03177211 */ /* 0x000fe400000f0eff */
[----:B------:R-:W-:Y:S01]  /*3cc0*/  PRMT R3, R5, 0x7632, R3 ;  /* 0x0000763205037816 */ /* 0x000fe20000000003 */
[----:B------:R1:W-:Y:S01]  /*3cd0*/  STG.E.U16 desc[UR28][R10.64], R24 ;  /* 0x000000180a007986 */ /* 0x0003e2000c10151c */
[----:B------:R-:W-:Y:S01]  /*3ce0*/  ISETP.GE.U32.AND P0, PT, R0, 0x40, PT ;  /* 0x000000400000780c */ /* 0x000fe20003f06070 */
[----:B------:R-:W-:-:S02]  /*3cf0*/  IMAD.HI R0, R2, 0x4, RZ ;  /* 0x0000000402007827 */ /* 0x000fc400078e02ff */
[----:B------:R2:W-:Y:S01]  /*3d00*/  STG.E.U16 desc[UR28][R12.64], R5 ;  /* 0x000000050c007986 */ /* 0x0005e2000c10151c */
[----:B0-----:R-:W-:-:S03]  /*3d10*/  PRMT R9, R6, 0x7632, R9 ;  /* 0x0000763206097816 */ /* 0x001fc60000000009 */
[----:B------:R0:W-:Y:S01]  /*3d20*/  STG.E.U16 desc[UR28][R14.64], R3 ;  /* 0x000000030e007986 */ /* 0x0001e2000c10151c */
[----:B-1----:R-:W-:-:S03]  /*3d30*/  PRMT R11, R7, 0x7632, R11 ;  /* 0x00007632070b7816 */ /* 0x002fc6000000000b */
[----:B------:R-:W-:Y:S01]  /*3d40*/  STG.E.U16 desc[UR28][R16.64], R6 ;  /* 0x0000000610007986 */ /* 0x000fe2000c10151c */
[----:B--2---:R-:W1:Y:S03]  /*3d50*/  LDC.64 R4, c[0x0][0x3a0] ;  /* 0x0000e800ff047b82 */ /* 0x004e660000000a00 */
[----:B------:R-:W-:Y:S01]  /*3d60*/  STG.E.U16 desc[UR28][R18.64], R9 ;  /* 0x0000000912007986 */ /* 0x000fe2000c10151c */
[----:B0-----:R-:W-:-:S03]  /*3d70*/  IMAD.SHL.U32 R3, R2, 0x4, RZ ;  /* 0x0000000402037824 */ /* 0x001fc600078e00ff */
[----:B------:R-:W-:Y:S04]  /*3d80*/  STG.E.U16 desc[UR28][R20.64], R7 ;  /* 0x0000000714007986 */ /* 0x000fe8000c10151c */
[----:B------:R-:W-:Y:S01]  /*3d90*/  STG.E.U16 desc[UR28][R22.64], R11 ;  /* 0x0000000b16007986 */ /* 0x000fe2000c10151c */
[----:B------:R-:W-:Y:S01]  /*3da0*/  BAR.SYNC.DEFER_BLOCKING 0x0 ;  /* 0x0000000000007b1d */ /* 0x000fe20000010000 */
[----:B-1----:R-:W-:-:S04]  /*3db0*/  IADD3 R2, P2, P3, R3, UR6, R4 ;  /* 0x0000000603027c10 */ /* 0x002fc8000fb5e004 */
[----:B------:R-:W-:Y:S01]  /*3dc0*/  IADD3.X R3, PT, PT, R0, UR5, R5, P2, P3 ;  /* 0x0000000500037c10 */ /* 0x000fe200097e6405 */
[----:B------:R-:W-:Y:S02]  /*3dd0*/  STSM.16.M88 [R27], R44 ;  /* 0x0000002c1b007844 */ /* 0x000fe40000000000 */
[----:B------:R-:W-:Y:S06]  /*3de0*/  BAR.SYNC.DEFER_BLOCKING 0x0 ;  /* 0x0000000000007b1d */ /* 0x000fec0000010000 */
[----:B------:R-:W0:Y:S04]  /*3df0*/  LDSM.16.M88 R25, [R25+UR13] ;  /* 0x0000000d1919783b */ /* 0x000e280008000000 */
[----:B0-----:R0:W-:Y:S01]  /*3e00*/  @!P0 STG.E desc[UR28][R2.64], R25 ;  /* 0x0000001902008986 */ /* 0x0011e2000c10191c */
[----:B------:R-:W-:Y:S06]  /*3e10*/  BAR.SYNC.DEFER_BLOCKING 0x0 ;  /* 0x0000000000007b1d */ /* 0x000fec0000010000 */
[----:B------:R-:W-:Y:S05]  /*3e20*/  @P1 BRA `(.L_x_20) ;  /* 0x0000000000a01947 */ /* 0x000fea0003800000 */
[----:B------:R-:W1:Y:S01]  /*3e30*/  S2UR UR5, SR_CgaCtaId ;  /* 0x00000000000579c3 */ /* 0x000e620000008800 */
[----:B------:R-:W-:Y:S01]  /*3e40*/  NOP ;  /* 0x0000000000007918 */ /* 0x000fe20000000000 */
[----:B------:R-:W-:Y:S01]  /*3e50*/  UMOV UR4, 0x50 ;  /* 0x0000005000047882 */ /* 0x000fe20000000000 */
[----:B------:R-:W-:Y:S01]  /*3e60*/  MOV R0, UR14 ;  /* 0x0000000e00007c02 */ /* 0x000fe20008000f00 */
[----:B0-----:R-:W-:Y:S01]  /*3e70*/  IMAD.MOV.U32 R3, RZ, RZ, 0x3 ;  /* 0x00000003ff037424 */ /* 0x001fe200078e00ff */
[----:B------:R-:W-:Y:S02]  /*3e80*/  MOV R7, 0x1 ;  /* 0x0000000100077802 */ /* 0x000fe40000000f00 */
[----:B------:R-:W-:-:S04]  /*3e90*/  LOP3.LUT R0, R0, 0xffff, RZ, 0xc0, !PT ;  /* 0x0000ffff00007812 */ /* 0x000fc800078ec0ff */
[----:B------:R-:W-:-:S05]  /*3ea0*/  SHF.R.U32.HI R0, RZ, 0x5, R0 ;  /* 0x00000005ff007819 */ /* 0x000fca0000011600 */
[----:B------:R-:W-:Y:S01]  /*3eb0*/  VIADD R2, R0, 0x10 ;  /* 0x0000001000027836 */ /* 0x000fe20000000000 */
[----:B------:R-:W-:Y:S01]  /*3ec0*/  SHF.L.U32 R0, R3, R0, RZ ;  /* 0x0000000003007219 */ /* 0x000fe200000006ff */
[----:B-1----:R-:W-:-:S03]  /*3ed0*/  ULEA UR6, UR5, UR4, 0x18 ;  /* 0x0000000405067291 */ /* 0x002fc6000f8ec0ff */
[----:B------:R-:W-:-:S04]  /*3ee0*/  SHF.L.U32 R3, R7, R2, RZ ;  /* 0x0000000207037219 */ /* 0x000fc800000006ff */
[----:B------:R-:W-:Y:S02]  /*3ef0*/  LOP3.LUT R0, R3, R0, RZ, 0xfc, !PT ;  /* 0x0000000003007212 */ /* 0x000fe400078efcff */
[----:B------:R-:W0:Y:S02]  /*3f00*/  LDS R5, [UR6] ;  /* 0x00000006ff057984 */ /* 0x000e240008000800 */
[C---:B------:R-:W-:Y:S02]  /*3f10*/  LOP3.LUT R2, R0.reuse, 0xffff, RZ, 0xc0, !PT ;  /* 0x0000ffff00027812 */ /* 0x040fe400078ec0ff */
[----:B0-----:R-:W-:-:S04]  /*3f20*/  LOP3.LUT R3, R0, 0xffff, R5, 0x80, !PT ;  /* 0x0000ffff00037812 */ /* 0x001fc800078e8005 */
[----:B------:R-:W-:-:S13]  /*3f30*/  ISETP.NE.AND P0, PT, R3, R2, PT ;  /* 0x000000020300720c */ /* 0x000fda0003f05270 */
[----:B------:R-:W-:Y:S05]  /*3f40*/  @P0 BRA `(.L_x_21) ;  /* 0x0000000000500947 */ /* 0x000fea0003800000 */
[----:B------:R-:W-:Y:S02]  /*3f50*/  SHF.R.U32.HI R5, RZ, 0x10, R5 ;  /* 0x00000010ff057819 */ /* 0x000fe40000011605 */
[----:B------:R-:W-:-:S04]  /*3f60*/  SHF.R.U32.HI R2, RZ, 0x10, R0 ;  /* 0x00000010ff027819 */ /* 0x000fc80000011600 */
[----:B------:R-:W-:-:S04]  /*3f70*/  LOP3.LUT R5, R5, R2, RZ, 0xc0, !PT ;  /* 0x0000000205057212 */ /* 0x000fc800078ec0ff */
[----:B------:R-:W-:-:S13]  /*3f80*/  ISETP.NE.AND P0, PT, R5, R2, PT ;  /* 0x000000020500720c */ /* 0x000fda0003f05270 */
[----:B------:R-:W-:Y:S05]  /*3f90*/  @P0 BRA `(.L_x_22) ;  /* 0x0000000000300947 */ /* 0x000fea0003800000 */
[----:B------:R-:W-:Y:S01]  /*3fa0*/  R2UR UR4, R0 ;  /* 0x00000000000472ca */ /* 0x000fe200000e0000 */
[----:B------:R-:W-:Y:S01]  /*3fb0*/  VOTEU.ANY UR5, UPT, PT ;  /* 0x0000000000057886 */ /* 0x000fe200038e0100 */
[----:B------:R-:W0:Y:S01]  /*3fc0*/  S2R R0, SR_LANEID ;  /* 0x0000000000007919 */ /* 0x000e220000000000 */
[----:B------:R-:W-:-:S10]  /*3fd0*/  UFLO.U32 UR5, UR5 ;  /* 0x00000005000572bd */ /* 0x000fd400080e0000 */
[----:B------:R-:W-:-:S06]  /*3fe0*/  ULOP3.LUT UR4, URZ, UR4, URZ, 0x33, !UPT ;  /* 0x00000004ff047292 */ /* 0x000fcc000f8e33ff */
[----:B------:R-:W-:-:S04]  /*3ff0*/  MOV R2, UR4 ;  /* 0x0000000400027c02 */ /* 0x000fc80008000f00 */
[----:B------:R-:W1:Y:S02]  /*4000*/  REDUX UR7, R2 ;  /* 0x00000000020773c4 */ /* 0x000e640000000000 */
[----:B------:R2:W-:Y:S01]  /*4010*/  UTCATOMSWS.AND URZ, UR4 ;  /* 0x0000000400ff79e3 */ /* 0x0005e20008000000 */
[----:B0-----:R-:W-:Y:S01]  /*4020*/  ISETP.EQ.U32.AND P0, PT, R0, UR5, PT ;  /* 0x0000000500007c0c */ /* 0x001fe2000bf02070 */
[----:B-1----:R-:W-:-:S12]  /*4030*/  IMAD.U32 R0, RZ, RZ, UR7 ;  /* 0x00000007ff007e24 */ /* 0x002fd8000f8e00ff */
[----:B------:R2:W-:Y:S01]  /*4040*/  @P0 ATOMS.AND RZ, [UR6], R0 ;  /* 0x00000000ffff098c */ /* 0x0005e2000a800006 */
[----:B------:R-:W-:Y:S05]  /*4050*/  BRA `(.L_x_20) ;  /* 0x0000000000147947 */ /* 0x000fea0003800000 */
.L_x_22:
[----:B------:R-:W-:-:S07]  /*4060*/  MOV R2, 0x4080 ;  /* 0x0000408000027802 */ /* 0x000fce0000000f00 */
[----:B------:R-:W-:Y:S05]  /*4070*/  CALL.REL.NOINC `($__internal_0_$__cuda_sm10x_tcgen05_guardrail_trap_col_being_dealloced_not_returned_by_alloc) ;  /* 0x0000000000447944 */ /* 0x000fea0003c00000 */
[----:B------:R-:W-:Y:S05]  /*4080*/  BRA `(.L_x_20) ;  /* 0x0000000000087947 */ /* 0x000fea0003800000 */
.L_x_21:
[----:B------:R-:W-:-:S07]  /*4090*/  MOV R2, 0x40b0 ;  /* 0x000040b000027802 */ /* 0x000fce0000000f00 */
[----:B------:R-:W-:Y:S05]  /*40a0*/  CALL.REL.NOINC `($__internal_2_$__cuda_sm10x_tcgen05_guardrail_trap_unallocated_columns_being_dealloced) ;  /* 0x0000000000507944 */ /* 0x000fea0003c00000 */
.L_x_20:
[----:B------:R-:W-:Y:S01]  /*40b0*/  NOP ;  /* 0x0000000000007918 */ /* 0x000fe20000000000 */
[----:B--2---:R-:W-:Y:S05]  /*40c0*/  EXIT ;  /* 0x000000000000794d */ /* 0x004fea0003800000 */
.L_x_8:
[----:B------:R-:W1:Y:S02]  /*40d0*/  SYNCS.PHASECHK.TRANS64.TRYWAIT P0, [UR13+0x2000], RZ ;  /* 0x002000ffff0075a7 */ /* 0x000e64000800110d */
[----:B-1----:R-:W-:Y:S05]  /*40e0*/  @!P0 BRA `(.L_x_8) ;  /* 0xfffffffc00f88947 */ /* 0x002fea000383ffff */
[----:B------:R-:W-:Y:S05]  /*40f0*/  BRA `(.L_x_7) ;  /* 0xffffffcc00d87947 */ /* 0x000fea000383ffff */
.L_x_14:
[----:B------:R-:W2:Y:S02]  /*4100*/  SYNCS.PHASECHK.TRANS64.TRYWAIT P3, [UR13+0x4010], RZ ;  /* 0x004010ffff0075a7 */ /* 0x000ea4000806110d */
[----:B--2---:R-:W-:Y:S05]  /*4110*/  @!P3 BRA `(.L_x_14) ;  /* 0xfffffffc00f8b947 */ /* 0x004fea000383ffff */
[----:B------:R-:W-:Y:S05]  /*4120*/  BRA `(.L_x_23) ;  /* 0xffffffe4001c7947 */ /* 0x000fea000383ffff */
.L_x_15:
[----:B------:R-:W0:Y:S02]  /*4130*/  SYNCS.PHASECHK.TRANS64.TRYWAIT P3, [UR17], R64 ;  /* 0x00000040ff0075a7 */ /* 0x000e240008061111 */
[----:B0-----:R-:W-:Y:S05]  /*4140*/  @!P3 BRA `(.L_x_15) ;  /* 0xfffffffc00f8b947 */ /* 0x001fea000383ffff */
[----:B------:R-:W-:Y:S05]  /*4150*/  BRA `(.L_x_24) ;  /* 0xffffffe800ec7947 */ /* 0x000fea000383ffff */
.L_x_19:
[----:B------:R-:W0:Y:S02]  /*4160*/  SYNCS.PHASECHK.TRANS64.TRYWAIT P0, [UR17], R4 ;  /* 0x00000004ff0075a7 */ /* 0x000e240008001111 */
[----:B0-----:R-:W-:Y:S05]  /*4170*/  @!P0 BRA `(.L_x_19) ;  /* 0xfffffffc00f88947 */ /* 0x001fea000383ffff */
[----:B------:R-:W-:Y:S05]  /*4180*/  BRA `(.L_x_18) ;  /* 0xfffffff000d07947 */ /* 0x000fea000383ffff */
        .weak           $__internal_0_$__cuda_sm10x_tcgen05_guardrail_trap_col_being_dealloced_not_returned_by_alloc
        .type           $__internal_0_$__cuda_sm10x_tcgen05_guardrail_trap_col_being_dealloced_not_returned_by_alloc,@function
        .size           $__internal_0_$__cuda_sm10x_tcgen05_guardrail_trap_col_being_dealloced_not_returned_by_alloc,($__internal_1_$__cuda_sm10x_tcgen05_guardrail_trap_phase_invalid_during_alloc - $__internal_0_$__cuda_sm10x_tcgen05_guardrail_trap_col_being_dealloced_not_returned_by_alloc)
$__internal_0_$__cuda_sm10x_tcgen05_guardrail_trap_col_being_dealloced_not_returned_by_alloc:
[----:B------:R-:W-:Y:S05]  /*4190*/  BPT.TRAP 0x1 ;  /* 0x000000040000795c */ /* 0x000fea0000300000 */
[----:B------:R-:W-:-:S04]  /*41a0*/  MOV R3, 0x0 ;  /* 0x0000000000037802 */ /* 0x000fc80000000f00 */
[----:B------:R-:W-:Y:S05]  /*41b0*/  RET.REL.NODEC R2 `(attn_fwd) ;  /* 0xffffffbc02907950 */ /* 0x000fea0003c3ffff */
        .weak           $__internal_1_$__cuda_sm10x_tcgen05_guardrail_trap_phase_invalid_during_alloc
        .type           $__internal_1_$__cuda_sm10x_tcgen05_guardrail_trap_phase_invalid_during_alloc,@function
        .size           $__internal_1_$__cuda_sm10x_tcgen05_guardrail_trap_phase_invalid_during_alloc,($__internal_2_$__cuda_sm10x_tcgen05_guardrail_trap_unallocated_columns_being_dealloced - $__internal_1_$__cuda_sm10x_tcgen05_guardrail_trap_phase_invalid_during_alloc)
$__internal_1_$__cuda_sm10x_tcgen05_guardrail_trap_phase_invalid_during_alloc:
[----:B------:R-:W-:Y:S05]  /*41c0*/  BPT.TRAP 0x1 ;  /* 0x000000040000795c */ /* 0x000fea0000300000 */
[----:B------:R-:W-:-:S04]  /*41d0*/  IMAD.MOV.U32 R3, RZ, RZ, 0x0 ;  /* 0x00000000ff037424 */ /* 0x000fc800078e00ff */
[----:B------:R-:W-:Y:S05]  /*41e0*/  RET.REL.NODEC R2 `(attn_fwd) ;  /* 0xffffffbc02847950 */ /* 0x000fea0003c3ffff */
        .weak           $__internal_2_$__cuda_sm10x_tcgen05_guardrail_trap_unallocated_columns_being_dealloced
        .type           $__internal_2_$__cuda_sm10x_tcgen05_guardrail_trap_unallocated_columns_being_dealloced,@function
        .size           $__internal_2_$__cuda_sm10x_tcgen05_guardrail_trap_unallocated_columns_being_dealloced,(.L_x_28 - $__internal_2_$__cuda_sm10x_tcgen05_guardrail_trap_unallocated_columns_being_dealloced)
$__internal_2_$__cuda_sm10x_tcgen05_guardrail_trap_unallocated_columns_being_dealloced:
[----:B------:R-:W-:Y:S05]  /*41f0*/  BPT.TRAP 0x1 ;  /* 0x000000040000795c */ /* 0x000fea0000300000 */
[----:B------:R-:W-:-:S04]  /*4200*/  HFMA2 R3, -RZ, RZ, 0, 0 ;  /* 0x00000000ff037431 */ /* 0x000fc800000001ff */
[----:B------:R-:W-:Y:S05]  /*4210*/  RET.REL.NODEC R2 `(attn_fwd) ;  /* 0xffffffbc02787950 */ /* 0x000fea0003c3ffff */
.L_x_25:
[----:B------:R-:W-:-:S00]  /*4220*/  BRA `(.L_x_25) ;  /* 0xfffffffc00fc7947 */ /* 0x000fc0000383ffff */
[----:B------:R-:W-:-:S00]  /*4230*/  NOP ;  /* 0x0000000000007918 */ /* 0x000fc00000000000 */
        /* <DEDUP_REMOVED lines=12> */
.L_x_28:


//--------------------- .nv.global.init           --------------------------
	.section	.nv.global.init,"aw",@progbits
.nv.global.init:
	.type		_$_str,@object
	.size		_$_str,(.L_3 - _$_str)
_$_str:
        /*0000*/ 	.byte	0x5f, 0x5f, 0x43, 0x55, 0x44, 0x41, 0x5f, 0x46, 0x54, 0x5a, 0x00
.L_3:


//--------------------- .nv.shared.attn_fwd       --------------------------
	.section	.nv.shared.attn_fwd,"aw",@nobits
	.sectionflags	@""
	.align	16
	.zero		1024


//--------------------- .nv.shared.reserved.0     --------------------------
	.section	.nv.shared.reserved.0,"aw",@nobits
	.align	8
	.weak		__nv_reservedSMEM_offset_0_alias
	.size		__nv_reservedSMEM_offset_0_alias, 0, 64
	.other		__nv_reservedSMEM_offset_0_alias,@"STO_CUDA_RESERVED_SHARED STV_DEFAULT"
__nv_reservedSMEM_offset_0_alias:
	.zero		0
.nv.shared.reserved.0:
	.zero		64
	.weak		__nv_reservedSMEM_allocation_phase
	.type		__nv_reservedSMEM_allocation_phase,@object
	.size		__nv_reservedSMEM_allocation_phase,(.L_0 - __nv_reservedSMEM_allocation_phase)
__nv_reservedSMEM_allocation_phase:
	.zero		1
.L_0:
	.zero		7
	.weak		__nv_reservedSMEM_devtool_atexit_pc
	.type		__nv_reservedSMEM_devtool_atexit_pc,@object
	.size		__nv_reservedSMEM_devtool_atexit_pc,(__nv_reservedSMEM_allocation_mask - __nv_reservedSMEM_devtool_atexit_pc)
__nv_reservedSMEM_devtool_atexit_pc:
	.zero		8
	.weak		__nv_reservedSMEM_allocation_mask
	.type		__nv_reservedSMEM_allocation_mask,@object
	.size		__nv_reservedSMEM_allocation_mask,(.L_2 - __nv_reservedSMEM_allocation_mask)
__nv_reservedSMEM_allocation_mask:
	.zero		4
.L_2:


//--------------------- .nv.constant0.attn_fwd    --------------------------
	.section	.nv.constant0.attn_fwd,"a",@progbits
	.sectionflags	@""
	.align	4
.nv.constant0.attn_fwd:
	.zero		1032


//--------------------- SYMBOLS --------------------------

	.type		.nv.reservedSmem.offset0,@object
	.size		.nv.reservedSmem.offset0,0x4
	.type		.nv.reservedSmem.cap,@object
	.size		.nv.reservedSmem.cap,0x4
